//
// Generated by NVIDIA NVVM Compiler
//
// Compiler Build ID: CL-36424714
// Cuda compilation tools, release 13.0, V13.0.88
// Based on NVVM 20.0.0
//

.version 9.0
.target sm_100
.address_size 64

	// .globl	_Z9imageblurPiS_iPdii

.visible .entry _Z9imageblurPiS_iPdii(
	.param .u64 .ptr .align 1 _Z9imageblurPiS_iPdii_param_0,
	.param .u64 .ptr .align 1 _Z9imageblurPiS_iPdii_param_1,
	.param .u32 _Z9imageblurPiS_iPdii_param_2,
	.param .u64 .ptr .align 1 _Z9imageblurPiS_iPdii_param_3,
	.param .u32 _Z9imageblurPiS_iPdii_param_4,
	.param .u32 _Z9imageblurPiS_iPdii_param_5
)
{
	.reg .pred 	%p<77>;
	.reg .b32 	%r<184>;
	.reg .b64 	%rd<70>;
	.reg .b64 	%fd<117>;

	ld.param.u64 	%rd4, [_Z9imageblurPiS_iPdii_param_0];
	ld.param.u32 	%r98, [_Z9imageblurPiS_iPdii_param_2];
	ld.param.u64 	%rd5, [_Z9imageblurPiS_iPdii_param_3];
	ld.param.u32 	%r101, [_Z9imageblurPiS_iPdii_param_4];
	ld.param.u32 	%r100, [_Z9imageblurPiS_iPdii_param_5];
	cvta.to.global.u64 	%rd1, %rd5;
	cvta.to.global.u64 	%rd2, %rd4;
	mov.u32 	%r102, %ctaid.x;
	mov.u32 	%r103, %ntid.x;
	mov.u32 	%r104, %tid.x;
	mad.lo.s32 	%r1, %r102, %r103, %r104;
	mov.u32 	%r105, %ctaid.y;
	mov.u32 	%r106, %ntid.y;
	mov.u32 	%r107, %tid.y;
	mad.lo.s32 	%r108, %r105, %r106, %r107;
	setp.ge.s32 	%p2, %r1, %r100;
	setp.ge.s32 	%p3, %r108, %r101;
	or.pred  	%p4, %p2, %p3;
	@%p4 bra 	$L__BB0_46;
	setp.lt.s32 	%p5, %r98, 1;
	mov.f64 	%fd115, 0d0000000000000000;
	@%p5 bra 	$L__BB0_45;
	shr.u32 	%r110, %r98, 1;
	sub.s32 	%r3, %r1, %r110;
	sub.s32 	%r4, %r108, %r110;
	add.s32 	%r5, %r98, -1;
	and.b32  	%r6, %r98, 7;
	and.b32  	%r7, %r98, 3;
	and.b32  	%r8, %r98, 2147483640;
	and.b32  	%r9, %r98, 1;
	neg.s32 	%r10, %r8;
	shl.b32 	%r11, %r98, 3;
	shl.b32 	%r12, %r98, 1;
	mul.lo.s32 	%r13, %r98, 3;
	shl.b32 	%r14, %r98, 2;
	mul.lo.s32 	%r15, %r98, 5;
	mul.lo.s32 	%r16, %r98, 6;
	mul.lo.s32 	%r17, %r98, 7;
	add.s32 	%r18, %r4, 3;
	mul.lo.s32 	%r111, %r100, %r4;
	add.s32 	%r112, %r111, %r100;
	add.s32 	%r113, %r1, %r112;
	sub.s32 	%r19, %r113, %r110;
	shl.b32 	%r20, %r100, 3;
	add.s32 	%r114, %r4, 2;
	mad.lo.s32 	%r115, %r100, %r114, %r1;
	sub.s32 	%r21, %r115, %r110;
	mad.lo.s32 	%r116, %r100, %r18, %r1;
	sub.s32 	%r22, %r116, %r110;
	add.s32 	%r117, %r4, 4;
	mad.lo.s32 	%r118, %r100, %r117, %r1;
	sub.s32 	%r23, %r118, %r110;
	add.s32 	%r119, %r4, 5;
	mad.lo.s32 	%r120, %r100, %r119, %r1;
	sub.s32 	%r24, %r120, %r110;
	add.s32 	%r121, %r4, 6;
	mad.lo.s32 	%r122, %r100, %r121, %r1;
	sub.s32 	%r25, %r122, %r110;
	add.s32 	%r123, %r4, 7;
	mad.lo.s32 	%r124, %r100, %r123, %r1;
	sub.s32 	%r26, %r124, %r110;
	add.s32 	%r125, %r1, %r111;
	sub.s32 	%r27, %r125, %r110;
	mov.f64 	%fd115, 0d0000000000000000;
	mov.b32 	%r162, 0;
$L__BB0_3:
	setp.lt.u32 	%p6, %r5, 7;
	add.s32 	%r29, %r3, %r162;
	setp.lt.s32 	%p7, %r29, 0;
	setp.ge.s32 	%p8, %r29, %r100;
	or.pred  	%p1, %p7, %p8;
	mov.b32 	%r182, 0;
	@%p6 bra 	$L__BB0_22;
	add.s32 	%r179, %r98, %r162;
	add.s32 	%r178, %r12, %r162;
	add.s32 	%r177, %r13, %r162;
	add.s32 	%r176, %r14, %r162;
	add.s32 	%r175, %r15, %r162;
	add.s32 	%r174, %r16, %r162;
	add.s32 	%r173, %r17, %r162;
	add.s32 	%r170, %r19, %r162;
	add.s32 	%r169, %r21, %r162;
	add.s32 	%r168, %r22, %r162;
	add.s32 	%r167, %r23, %r162;
	add.s32 	%r166, %r24, %r162;
	add.s32 	%r165, %r25, %r162;
	add.s32 	%r164, %r26, %r162;
	add.s32 	%r163, %r27, %r162;
	mov.u32 	%r171, %r18;
	mov.u32 	%r172, %r162;
	mov.u32 	%r180, %r10;
$L__BB0_5:
	.pragma "nounroll";
	add.s32 	%r127, %r171, -3;
	setp.lt.s32 	%p9, %r127, 0;
	setp.ge.s32 	%p10, %r127, %r101;
	or.pred  	%p11, %p9, %p10;
	or.pred  	%p12, %p1, %p11;
	mov.f64 	%fd94, 0d0000000000000000;
	@%p12 bra 	$L__BB0_7;
	mul.wide.s32 	%rd6, %r163, 4;
	add.s64 	%rd7, %rd2, %rd6;
	ld.global.u32 	%r128, [%rd7];
	cvt.rn.f64.s32 	%fd94, %r128;
$L__BB0_7:
	mul.wide.u32 	%rd8, %r172, 8;
	add.s64 	%rd9, %rd1, %rd8;
	ld.global.f64 	%fd61, [%rd9];
	fma.rn.f64 	%fd5, %fd94, %fd61, %fd115;
	add.s32 	%r129, %r171, -2;
	setp.lt.s32 	%p13, %r129, 0;
	setp.ge.s32 	%p14, %r129, %r101;
	or.pred  	%p15, %p13, %p14;
	or.pred  	%p16, %p1, %p15;
	mov.f64 	%fd95, 0d0000000000000000;
	@%p16 bra 	$L__BB0_9;
	mul.wide.s32 	%rd10, %r170, 4;
	add.s64 	%rd11, %rd2, %rd10;
	ld.global.u32 	%r130, [%rd11];
	cvt.rn.f64.s32 	%fd95, %r130;
$L__BB0_9:
	mul.wide.u32 	%rd12, %r179, 8;
	add.s64 	%rd13, %rd1, %rd12;
	ld.global.f64 	%fd63, [%rd13];
	fma.rn.f64 	%fd8, %fd95, %fd63, %fd5;
	add.s32 	%r131, %r171, -1;
	setp.lt.s32 	%p17, %r131, 0;
	setp.ge.s32 	%p18, %r131, %r101;
	or.pred  	%p19, %p17, %p18;
	or.pred  	%p20, %p1, %p19;
	mov.f64 	%fd96, 0d0000000000000000;
	@%p20 bra 	$L__BB0_11;
	mul.wide.s32 	%rd14, %r169, 4;
	add.s64 	%rd15, %rd2, %rd14;
	ld.global.u32 	%r132, [%rd15];
	cvt.rn.f64.s32 	%fd96, %r132;
$L__BB0_11:
	mul.wide.u32 	%rd16, %r178, 8;
	add.s64 	%rd17, %rd1, %rd16;
	ld.global.f64 	%fd65, [%rd17];
	fma.rn.f64 	%fd11, %fd96, %fd65, %fd8;
	setp.lt.s32 	%p21, %r171, 0;
	setp.ge.s32 	%p22, %r171, %r101;
	or.pred  	%p23, %p21, %p22;
	or.pred  	%p24, %p1, %p23;
	mov.f64 	%fd97, 0d0000000000000000;
	@%p24 bra 	$L__BB0_13;
	mul.wide.s32 	%rd18, %r168, 4;
	add.s64 	%rd19, %rd2, %rd18;
	ld.global.u32 	%r133, [%rd19];
	cvt.rn.f64.s32 	%fd97, %r133;
$L__BB0_13:
	mul.wide.u32 	%rd20, %r177, 8;
	add.s64 	%rd21, %rd1, %rd20;
	ld.global.f64 	%fd67, [%rd21];
	fma.rn.f64 	%fd14, %fd97, %fd67, %fd11;
	add.s32 	%r134, %r171, 1;
	setp.lt.s32 	%p25, %r134, 0;
	setp.ge.s32 	%p26, %r134, %r101;
	or.pred  	%p27, %p25, %p26;
	or.pred  	%p28, %p1, %p27;
	mov.f64 	%fd98, 0d0000000000000000;
	@%p28 bra 	$L__BB0_15;
	mul.wide.s32 	%rd22, %r167, 4;
	add.s64 	%rd23, %rd2, %rd22;
	ld.global.u32 	%r135, [%rd23];
	cvt.rn.f64.s32 	%fd98, %r135;
$L__BB0_15:
	mul.wide.u32 	%rd24, %r176, 8;
	add.s64 	%rd25, %rd1, %rd24;
	ld.global.f64 	%fd69, [%rd25];
	fma.rn.f64 	%fd17, %fd98, %fd69, %fd14;
	add.s32 	%r136, %r171, 2;
	setp.lt.s32 	%p29, %r136, 0;
	setp.ge.s32 	%p30, %r136, %r101;
	or.pred  	%p31, %p29, %p30;
	or.pred  	%p32, %p1, %p31;
	mov.f64 	%fd99, 0d0000000000000000;
	@%p32 bra 	$L__BB0_17;
	mul.wide.s32 	%rd26, %r166, 4;
	add.s64 	%rd27, %rd2, %rd26;
	ld.global.u32 	%r137, [%rd27];
	cvt.rn.f64.s32 	%fd99, %r137;
$L__BB0_17:
	mul.wide.u32 	%rd28, %r175, 8;
	add.s64 	%rd29, %rd1, %rd28;
	ld.global.f64 	%fd71, [%rd29];
	fma.rn.f64 	%fd20, %fd99, %fd71, %fd17;
	add.s32 	%r138, %r171, 3;
	setp.lt.s32 	%p33, %r138, 0;
	setp.ge.s32 	%p34, %r138, %r101;
	or.pred  	%p35, %p33, %p34;
	or.pred  	%p36, %p1, %p35;
	mov.f64 	%fd100, 0d0000000000000000;
	@%p36 bra 	$L__BB0_19;
	mul.wide.s32 	%rd30, %r165, 4;
	add.s64 	%rd31, %rd2, %rd30;
	ld.global.u32 	%r139, [%rd31];
	cvt.rn.f64.s32 	%fd100, %r139;
$L__BB0_19:
	add.s32 	%r140, %r171, 4;
	mul.wide.u32 	%rd32, %r174, 8;
	add.s64 	%rd33, %rd1, %rd32;
	ld.global.f64 	%fd73, [%rd33];
	fma.rn.f64 	%fd23, %fd100, %fd73, %fd20;
	setp.lt.s32 	%p37, %r140, 0;
	setp.ge.s32 	%p38, %r140, %r101;
	or.pred  	%p39, %p37, %p38;
	or.pred  	%p40, %p1, %p39;
	mov.f64 	%fd101, 0d0000000000000000;
	@%p40 bra 	$L__BB0_21;
	mul.wide.s32 	%rd34, %r164, 4;
	add.s64 	%rd35, %rd2, %rd34;
	ld.global.u32 	%r141, [%rd35];
	cvt.rn.f64.s32 	%fd101, %r141;
$L__BB0_21:
	mul.wide.u32 	%rd36, %r173, 8;
	add.s64 	%rd37, %rd1, %rd36;
	ld.global.f64 	%fd74, [%rd37];
	fma.rn.f64 	%fd115, %fd101, %fd74, %fd23;
	add.s32 	%r180, %r180, 8;
	add.s32 	%r179, %r179, %r11;
	add.s32 	%r178, %r178, %r11;
	add.s32 	%r177, %r177, %r11;
	add.s32 	%r176, %r176, %r11;
	add.s32 	%r175, %r175, %r11;
	add.s32 	%r174, %r174, %r11;
	add.s32 	%r173, %r173, %r11;
	add.s32 	%r172, %r172, %r11;
	add.s32 	%r171, %r171, 8;
	add.s32 	%r170, %r170, %r20;
	add.s32 	%r169, %r169, %r20;
	add.s32 	%r168, %r168, %r20;
	add.s32 	%r167, %r167, %r20;
	add.s32 	%r166, %r166, %r20;
	add.s32 	%r165, %r165, %r20;
	add.s32 	%r164, %r164, %r20;
	add.s32 	%r163, %r163, %r20;
	setp.ne.s32 	%p41, %r180, 0;
	mov.u32 	%r182, %r8;
	@%p41 bra 	$L__BB0_5;
$L__BB0_22:
	setp.eq.s32 	%p42, %r6, 0;
	@%p42 bra 	$L__BB0_44;
	add.s32 	%r142, %r6, -1;
	setp.lt.u32 	%p43, %r142, 3;
	@%p43 bra 	$L__BB0_33;
	add.s32 	%r82, %r4, %r182;
	setp.lt.s32 	%p44, %r82, 0;
	setp.ge.s32 	%p45, %r82, %r101;
	or.pred  	%p46, %p44, %p45;
	or.pred  	%p48, %p1, %p46;
	mov.f64 	%fd104, 0d0000000000000000;
	@%p48 bra 	$L__BB0_26;
	mad.lo.s32 	%r143, %r82, %r100, %r29;
	mul.wide.s32 	%rd38, %r143, 4;
	add.s64 	%rd39, %rd2, %rd38;
	ld.global.u32 	%r144, [%rd39];
	cvt.rn.f64.s32 	%fd104, %r144;
$L__BB0_26:
	mad.lo.s32 	%r83, %r182, %r98, %r162;
	mul.wide.u32 	%rd40, %r83, 8;
	add.s64 	%rd41, %rd1, %rd40;
	ld.global.f64 	%fd78, [%rd41];
	fma.rn.f64 	%fd31, %fd104, %fd78, %fd115;
	add.s32 	%r84, %r82, 1;
	setp.lt.s32 	%p49, %r84, 0;
	setp.ge.s32 	%p50, %r84, %r101;
	or.pred  	%p51, %p49, %p50;
	or.pred  	%p52, %p1, %p51;
	mov.f64 	%fd105, 0d0000000000000000;
	@%p52 bra 	$L__BB0_28;
	mad.lo.s32 	%r145, %r84, %r100, %r29;
	mul.wide.s32 	%rd42, %r145, 4;
	add.s64 	%rd43, %rd2, %rd42;
	ld.global.u32 	%r146, [%rd43];
	cvt.rn.f64.s32 	%fd105, %r146;
$L__BB0_28:
	add.s32 	%r85, %r83, %r98;
	mul.wide.u32 	%rd44, %r85, 8;
	add.s64 	%rd45, %rd1, %rd44;
	ld.global.f64 	%fd80, [%rd45];
	fma.rn.f64 	%fd34, %fd105, %fd80, %fd31;
	add.s32 	%r86, %r82, 2;
	setp.lt.s32 	%p53, %r86, 0;
	setp.ge.s32 	%p54, %r86, %r101;
	or.pred  	%p55, %p53, %p54;
	or.pred  	%p56, %p1, %p55;
	mov.f64 	%fd106, 0d0000000000000000;
	@%p56 bra 	$L__BB0_30;
	mad.lo.s32 	%r147, %r86, %r100, %r29;
	mul.wide.s32 	%rd46, %r147, 4;
	add.s64 	%rd47, %rd2, %rd46;
	ld.global.u32 	%r148, [%rd47];
	cvt.rn.f64.s32 	%fd106, %r148;
$L__BB0_30:
	add.s32 	%r87, %r85, %r98;
	mul.wide.u32 	%rd48, %r87, 8;
	add.s64 	%rd49, %rd1, %rd48;
	ld.global.f64 	%fd82, [%rd49];
	fma.rn.f64 	%fd37, %fd106, %fd82, %fd34;
	add.s32 	%r88, %r82, 3;
	setp.lt.s32 	%p57, %r88, 0;
	setp.ge.s32 	%p58, %r88, %r101;
	or.pred  	%p59, %p57, %p58;
	or.pred  	%p60, %p1, %p59;
	mov.f64 	%fd107, 0d0000000000000000;
	@%p60 bra 	$L__BB0_32;
	mad.lo.s32 	%r149, %r88, %r100, %r29;
	mul.wide.s32 	%rd50, %r149, 4;
	add.s64 	%rd51, %rd2, %rd50;
	ld.global.u32 	%r150, [%rd51];
	cvt.rn.f64.s32 	%fd107, %r150;
$L__BB0_32:
	add.s32 	%r151, %r87, %r98;
	mul.wide.u32 	%rd52, %r151, 8;
	add.s64 	%rd53, %rd1, %rd52;
	ld.global.f64 	%fd83, [%rd53];
	fma.rn.f64 	%fd115, %fd107, %fd83, %fd37;
	add.s32 	%r182, %r182, 4;
$L__BB0_33:
	setp.eq.s32 	%p61, %r7, 0;
	@%p61 bra 	$L__BB0_44;
	setp.eq.s32 	%p62, %r7, 1;
	@%p62 bra 	$L__BB0_40;
	add.s32 	%r91, %r4, %r182;
	setp.lt.s32 	%p63, %r91, 0;
	setp.ge.s32 	%p64, %r91, %r101;
	or.pred  	%p65, %p63, %p64;
	or.pred  	%p66, %p1, %p65;
	mov.f64 	%fd110, 0d0000000000000000;
	@%p66 bra 	$L__BB0_37;
	mad.lo.s32 	%r152, %r91, %r100, %r29;
	mul.wide.s32 	%rd54, %r152, 4;
	add.s64 	%rd55, %rd2, %rd54;
	ld.global.u32 	%r153, [%rd55];
	cvt.rn.f64.s32 	%fd110, %r153;
$L__BB0_37:
	mad.lo.s32 	%r92, %r182, %r98, %r162;
	mul.wide.u32 	%rd56, %r92, 8;
	add.s64 	%rd57, %rd1, %rd56;
	ld.global.f64 	%fd87, [%rd57];
	fma.rn.f64 	%fd45, %fd110, %fd87, %fd115;
	add.s32 	%r93, %r91, 1;
	setp.lt.s32 	%p67, %r93, 0;
	setp.ge.s32 	%p68, %r93, %r101;
	or.pred  	%p69, %p67, %p68;
	or.pred  	%p70, %p1, %p69;
	mov.f64 	%fd111, 0d0000000000000000;
	@%p70 bra 	$L__BB0_39;
	mad.lo.s32 	%r154, %r93, %r100, %r29;
	mul.wide.s32 	%rd58, %r154, 4;
	add.s64 	%rd59, %rd2, %rd58;
	ld.global.u32 	%r155, [%rd59];
	cvt.rn.f64.s32 	%fd111, %r155;
$L__BB0_39:
	add.s32 	%r156, %r92, %r98;
	mul.wide.u32 	%rd60, %r156, 8;
	add.s64 	%rd61, %rd1, %rd60;
	ld.global.f64 	%fd88, [%rd61];
	fma.rn.f64 	%fd115, %fd111, %fd88, %fd45;
	add.s32 	%r182, %r182, 2;
$L__BB0_40:
	setp.eq.s32 	%p71, %r9, 0;
	@%p71 bra 	$L__BB0_44;
	add.s32 	%r96, %r4, %r182;
	setp.lt.s32 	%p72, %r96, 0;
	setp.ge.s32 	%p73, %r96, %r101;
	or.pred  	%p74, %p72, %p73;
	or.pred  	%p75, %p1, %p74;
	mov.f64 	%fd114, 0d0000000000000000;
	@%p75 bra 	$L__BB0_43;
	mad.lo.s32 	%r157, %r96, %r100, %r29;
	mul.wide.s32 	%rd62, %r157, 4;
	add.s64 	%rd63, %rd2, %rd62;
	ld.global.u32 	%r158, [%rd63];
	cvt.rn.f64.s32 	%fd114, %r158;
$L__BB0_43:
	mad.lo.s32 	%r159, %r182, %r98, %r162;
	mul.wide.u32 	%rd64, %r159, 8;
	add.s64 	%rd65, %rd1, %rd64;
	ld.global.f64 	%fd90, [%rd65];
	fma.rn.f64 	%fd115, %fd114, %fd90, %fd115;
$L__BB0_44:
	add.s32 	%r162, %r162, 1;
	setp.ne.s32 	%p76, %r162, %r98;
	@%p76 bra 	$L__BB0_3;
$L__BB0_45:
	ld.param.u64 	%rd69, [_Z9imageblurPiS_iPdii_param_1];
	div.rn.f64 	%fd91, %fd115, 0d402E000000000000;
	cvt.rzi.s32.f64 	%r160, %fd91;
	mad.lo.s32 	%r161, %r100, %r108, %r1;
	cvta.to.global.u64 	%rd66, %rd69;
	mul.wide.s32 	%rd67, %r161, 4;
	add.s64 	%rd68, %rd66, %rd67;
	st.global.u32 	[%rd68], %r160;
$L__BB0_46:
	ret;

}


// ===== COMPILED SASS (sm_100) =====

	.target	sm_100

	.elftype	@"ET_EXEC"


//--------------------- .note.nv.tkinfo           --------------------------
	.section	.note.nv.tkinfo,"",@"SHT_NOTE"
	.sectionflags	@"SHF_NOTE_NV_TKINFO"
	.tkinfo
        /*0018*/ 	.word	0x00000002
        /*0030*/ 	.string	""
        /*0030*/ 	.string	"ptxas"
        /*0030*/ 	.string	"Cuda compilation tools, release 13.0, V13.0.88"
        /*0030*/ 	.string	"Build cuda_13.0.r13.0/compiler.36424714_0"
        /*0030*/ 	.string	"-arch sm_100 -m 64 "



//--------------------- .note.nv.cuinfo           --------------------------
	.section	.note.nv.cuinfo,"",@"SHT_NOTE"
	.sectionflags	@"SHF_NOTE_NV_CUINFO"
        /*0018*/ 	.short	0x0002
        /*001a*/ 	.short	0x0064
        /*001c*/ 	.short	0x0082
	.zero		2


//--------------------- .nv.info                  --------------------------
	.section	.nv.info,"",@"SHT_CUDA_INFO"
	.align	4


	//----- nvinfo : EIATTR_REGCOUNT
	.align		4
        /*0000*/ 	.byte	0x04, 0x2f
        /*0002*/ 	.short	(.L_1 - .L_0)
	.align		4
.L_0:
        /*0004*/ 	.word	index@(_Z9imageblurPiS_iPdii)
        /*0008*/ 	.word	0x00000020


	//----- nvinfo : EIATTR_FRAME_SIZE
	.align		4
.L_1:
        /*000c*/ 	.byte	0x04, 0x11
        /*000e*/ 	.short	(.L_3 - .L_2)
	.align		4
.L_2:
        /*0010*/ 	.word	index@($__internal_0_$__cuda_sm20_div_rn_f64_full)
        /*0014*/ 	.word	0x00000000


	//----- nvinfo : EIATTR_FRAME_SIZE
	.align		4
.L_3:
        /*0018*/ 	.byte	0x04, 0x11
        /*001a*/ 	.short	(.L_5 - .L_4)
	.align		4
.L_4:
        /*001c*/ 	.word	index@(_Z9imageblurPiS_iPdii)
        /*0020*/ 	.word	0x00000000


	//----- nvinfo : EIATTR_MIN_STACK_SIZE
	.align		4
.L_5:
        /*0024*/ 	.byte	0x04, 0x12
        /*0026*/ 	.short	(.L_7 - .L_6)
	.align		4
.L_6:
        /*0028*/ 	.word	index@(_Z9imageblurPiS_iPdii)
        /*002c*/ 	.word	0x00000000
.L_7:


//--------------------- .nv.compat                --------------------------
	.section	.nv.compat,"",@"SHT_CUDA_COMPAT_INFO"
	.align	4
        /*0000*/ 	.byte	0x02, 0x09, 0x00, 0x00, 0x02, 0x02, 0x01, 0x00, 0x02, 0x05, 0x05, 0x00, 0x03, 0x07, 0x01, 0x01
        /*0010*/ 	.byte	0x02, 0x03, 0x00, 0x00, 0x02, 0x06, 0x01, 0x00, 0x04, 0x0b, 0x08, 0x00, 0x01, 0x00, 0x00, 0x00
        /*0020*/ 	.byte	0x00, 0x00, 0x00, 0x00


//--------------------- .nv.info._Z9imageblurPiS_iPdii --------------------------
	.section	.nv.info._Z9imageblurPiS_iPdii,"",@"SHT_CUDA_INFO"
	.sectionflags	@""
	.align	4


	//----- nvinfo : EIATTR_CUDA_API_VERSION
	.align		4
        /*0000*/ 	.byte	0x04, 0x37
        /*0002*/ 	.short	(.L_9 - .L_8)
.L_8:
        /*0004*/ 	.word	0x00000082


	//----- nvinfo : EIATTR_KPARAM_INFO
	.align		4
.L_9:
        /*0008*/ 	.byte	0x04, 0x17
        /*000a*/ 	.short	(.L_11 - .L_10)
.L_10:
        /*000c*/ 	.word	0x00000000
        /*0010*/ 	.short	0x0005
        /*0012*/ 	.short	0x0024
        /*0014*/ 	.byte	0x00, 0xf0, 0x11, 0x00


	//----- nvinfo : EIATTR_KPARAM_INFO
	.align		4
.L_11:
        /*0018*/ 	.byte	0x04, 0x17
        /*001a*/ 	.short	(.L_13 - .L_12)
.L_12:
        /*001c*/ 	.word	0x00000000
        /*0020*/ 	.short	0x0004
        /*0022*/ 	.short	0x0020
        /*0024*/ 	.byte	0x00, 0xf0, 0x11, 0x00


	//----- nvinfo : EIATTR_KPARAM_INFO
	.align		4
.L_13:
        /*0028*/ 	.byte	0x04, 0x17
        /*002a*/ 	.short	(.L_15 - .L_14)
.L_14:
        /*002c*/ 	.word	0x00000000
        /*0030*/ 	.short	0x0003
        /*0032*/ 	.short	0x0018
        /*0034*/ 	.byte	0x00, 0xf5, 0x21, 0x00


	//----- nvinfo : EIATTR_KPARAM_INFO
	.align		4
.L_15:
        /*0038*/ 	.byte	0x04, 0x17
        /*003a*/ 	.short	(.L_17 - .L_16)
.L_16:
        /*003c*/ 	.word	0x00000000
        /*0040*/ 	.short	0x0002
        /*0042*/ 	.short	0x0010
        /*0044*/ 	.byte	0x00, 0xf0, 0x11, 0x00


	//----- nvinfo : EIATTR_KPARAM_INFO
	.align		4
.L_17:
        /*0048*/ 	.byte	0x04, 0x17
        /*004a*/ 	.short	(.L_19 - .L_18)
.L_18:
        /*004c*/ 	.word	0x00000000
        /*0050*/ 	.short	0x0001
        /*0052*/ 	.short	0x0008
        /*0054*/ 	.byte	0x00, 0xf5, 0x21, 0x00


	//----- nvinfo : EIATTR_KPARAM_INFO
	.align		4
.L_19:
        /*0058*/ 	.byte	0x04, 0x17
        /*005a*/ 	.short	(.L_21 - .L_20)
.L_20:
        /*005c*/ 	.word	0x00000000
        /*0060*/ 	.short	0x0000
        /*0062*/ 	.short	0x0000
        /*0064*/ 	.byte	0x00, 0xf5, 0x21, 0x00


	//----- nvinfo : EIATTR_SPARSE_MMA_MASK
	.align		4
.L_21:
        /*0068*/ 	.byte	0x03, 0x50
        /*006a*/ 	.short	0x0000


	//----- nvinfo : EIATTR_MAXREG_COUNT
	.align		4
        /*006c*/ 	.byte	0x03, 0x1b
        /*006e*/ 	.short	0x00ff


	//----- nvinfo : EIATTR_MERCURY_ISA_VERSION
	.align		4
        /*0070*/ 	.byte	0x03, 0x5f
        /*0072*/ 	.short	0x0101


	//----- nvinfo : EIATTR_VRC_CTA_INIT_COUNT
	.align		4
        /*0074*/ 	.byte	0x02, 0x4a
	.zero		1
	.zero		1


	//----- nvinfo : EIATTR_EXIT_INSTR_OFFSETS
	.align		4
        /*0078*/ 	.byte	0x04, 0x1c
        /*007a*/ 	.short	(.L_23 - .L_22)


	//   ....[0]....
.L_22:
        /*007c*/ 	.word	0x000000c0


	//   ....[1]....
        /*0080*/ 	.word	0x00001750


	//----- nvinfo : EIATTR_CRS_STACK_SIZE
	.align		4
.L_23:
        /*0084*/ 	.byte	0x04, 0x1e
        /*0086*/ 	.short	(.L_25 - .L_24)
.L_24:
        /*0088*/ 	.word	0x00000000


	//----- nvinfo : EIATTR_CBANK_PARAM_SIZE
	.align		4
.L_25:
        /*008c*/ 	.byte	0x03, 0x19
        /*008e*/ 	.short	0x0028


	//----- nvinfo : EIATTR_PARAM_CBANK
	.align		4
        /*0090*/ 	.byte	0x04, 0x0a
        /*0092*/ 	.short	(.L_27 - .L_26)
	.align		4
.L_26:
        /*0094*/ 	.word	index@(.nv.constant0._Z9imageblurPiS_iPdii)
        /*0098*/ 	.short	0x0380
        /*009a*/ 	.short	0x0028


	//----- nvinfo : EIATTR_SW_WAR
	.align		4
.L_27:
        /*009c*/ 	.byte	0x04, 0x36
        /*009e*/ 	.short	(.L_29 - .L_28)
.L_28:
        /*00a0*/ 	.word	0x00000008
.L_29:


//--------------------- .nv.callgraph             --------------------------
	.section	.nv.callgraph,"",@"SHT_CUDA_CALLGRAPH"
	.align	4
	.sectionentsize	8
	.align		4
        /*0000*/ 	.word	0x00000000
	.align		4
        /*0004*/ 	.word	0xffffffff
	.align		4
        /*0008*/ 	.word	0x00000000
	.align		4
        /*000c*/ 	.word	0xfffffffe
	.align		4
        /*0010*/ 	.word	0x00000000
	.align		4
        /*0014*/ 	.word	0xfffffffd
	.align		4
        /*0018*/ 	.word	0x00000000
	.align		4
        /*001c*/ 	.word	0xfffffffc


//--------------------- .text._Z9imageblurPiS_iPdii --------------------------
	.section	.text._Z9imageblurPiS_iPdii,"ax",@progbits
	.align	128
        .global         _Z9imageblurPiS_iPdii
        .type           _Z9imageblurPiS_iPdii,@function
        .size           _Z9imageblurPiS_iPdii,(.L_x_14 - _Z9imageblurPiS_iPdii)
        .other          _Z9imageblurPiS_iPdii,@"STO_CUDA_ENTRY STV_DEFAULT"
_Z9imageblurPiS_iPdii:
.text._Z9imageblurPiS_iPdii:
[----:B------:R-:W-:Y:S01]  /*0000*/  LDC R1, c[0x0][0x37c] ;  /* 0x0000df00ff017b82 */ /* 0x000fe20000000800 */
[----:B------:R-:W0:Y:S07]  /*0010*/  S2R R5, SR_TID.Y ;  /* 0x0000000000057919 */ /* 0x000e2e0000002200 */
[----:B------:R-:W1:Y:S01]  /*0020*/  LDC R3, c[0x0][0x360] ;  /* 0x0000d800ff037b82 */ /* 0x000e620000000800 */
[----:B------:R-:W2:Y:S01]  /*0030*/  LDCU.64 UR6, c[0x0][0x3a0] ;  /* 0x00007400ff0677ac */ /* 0x000ea20008000a00 */
[----:B------:R-:W1:Y:S06]  /*0040*/  S2R R2, SR_TID.X ;  /* 0x0000000000027919 */ /* 0x000e6c0000002100 */
[----:B------:R-:W0:Y:S08]  /*0050*/  S2UR UR5, SR_CTAID.Y ;  /* 0x00000000000579c3 */ /* 0x000e300000002600 */
[----:B------:R-:W0:Y:S08]  /*0060*/  LDC R0, c[0x0][0x364] ;  /* 0x0000d900ff007b82 */ /* 0x000e300000000800 */
[----:B------:R-:W1:Y:S01]  /*0070*/  S2UR UR4, SR_CTAID.X ;  /* 0x00000000000479c3 */ /* 0x000e620000002500 */
[----:B0-----:R-:W-:-:S05]  /*0080*/  IMAD R0, R0, UR5, R5 ;  /* 0x0000000500007c24 */ /* 0x001fca000f8e0205 */
[----:B--2---:R-:W-:Y:S01]  /*0090*/  ISETP.GE.AND P0, PT, R0, UR6, PT ;  /* 0x0000000600007c0c */ /* 0x004fe2000bf06270 */
[----:B-1----:R-:W-:-:S05]  /*00a0*/  IMAD R3, R3, UR4, R2 ;  /* 0x0000000403037c24 */ /* 0x002fca000f8e0202 */
[----:B------:R-:W-:-:S13]  /*00b0*/  ISETP.GE.OR P0, PT, R3, UR7, P0 ;  /* 0x0000000703007c0c */ /* 0x000fda0008706670 */
[----:B------:R-:W-:Y:S05]  /*00c0*/  @P0 EXIT ;  /* 0x000000000000094d */ /* 0x000fea0003800000 */
[----:B------:R-:W0:Y:S01]  /*00d0*/  LDCU UR4, c[0x0][0x390] ;  /* 0x00007200ff0477ac */ /* 0x000e220008000800 */
[----:B------:R-:W-:Y:S01]  /*00e0*/  CS2R R18, SRZ ;  /* 0x0000000000127805 */ /* 0x000fe2000001ff00 */
[----:B------:R-:W1:Y:S01]  /*00f0*/  LDCU.64 UR8, c[0x0][0x358] ;  /* 0x00006b00ff0877ac */ /* 0x000e620008000a00 */
[----:B0-----:R-:W-:-:S09]  /*0100*/  UISETP.GE.AND UP0, UPT, UR4, 0x1, UPT ;  /* 0x000000010400788c */ /* 0x001fd2000bf06270 */
[----:B-1----:R-:W-:Y:S05]  /*0110*/  BRA.U !UP0, `(.L_x_0) ;  /* 0x0000001508147547 */ /* 0x002fea000b800000 */
[----:B------:R-:W-:Y:S01]  /*0120*/  USHF.R.U32.HI UR5, URZ, 0x1, UR4 ;  /* 0x00000001ff057899 */ /* 0x000fe20008011604 */
[----:B------:R-:W-:Y:S01]  /*0130*/  CS2R R18, SRZ ;  /* 0x0000000000127805 */ /* 0x000fe2000001ff00 */
[----:B------:R-:W-:-:S04]  /*0140*/  UIADD3 UR4, UPT, UPT, UR4, -0x1, URZ ;  /* 0xffffffff04047890 */ /* 0x000fc8000fffe0ff */
[----:B------:R-:W-:Y:S01]  /*0150*/  VIADD R4, R0, -UR5 ;  /* 0x8000000500047c36 */ /* 0x000fe20008000000 */
[----:B------:R-:W-:-:S03]  /*0160*/  UISETP.GE.U32.AND UP0, UPT, UR4, 0x7, UPT ;  /* 0x000000070400788c */ /* 0x000fc6000bf06070 */
[C---:B------:R-:W-:Y:S01]  /*0170*/  VIADD R8, R4.reuse, 0x5 ;  /* 0x0000000504087836 */ /* 0x040fe20000000000 */
[C---:B------:R-:W-:Y:S01]  /*0180*/  IADD3 R10, PT, PT, R4.reuse, 0x6, RZ ;  /* 0x00000006040a7810 */ /* 0x040fe20007ffe0ff */
[C---:B------:R-:W-:Y:S01]  /*0190*/  VIADD R2, R4.reuse, 0x2 ;  /* 0x0000000204027836 */ /* 0x040fe20000000000 */
[----:B------:R-:W-:Y:S01]  /*01a0*/  UMOV UR4, URZ ;  /* 0x000000ff00047c82 */ /* 0x000fe20008000000 */
[C---:B------:R-:W-:Y:S02]  /*01b0*/  VIADD R6, R4.reuse, 0x4 ;  /* 0x0000000404067836 */ /* 0x040fe40000000000 */
[----:B------:R-:W-:Y:S02]  /*01c0*/  VIADD R12, R4, 0x7 ;  /* 0x00000007040c7836 */ /* 0x000fe40000000000 */
[--C-:B------:R-:W-:Y:S02]  /*01d0*/  IMAD R7, R8, UR7, R3.reuse ;  /* 0x0000000708077c24 */ /* 0x100fe4000f8e0203 */
[----:B------:R-:W-:-:S02]  /*01e0*/  IMAD R2, R2, UR7, R3 ;  /* 0x0000000702027c24 */ /* 0x000fc4000f8e0203 */
[--C-:B------:R-:W-:Y:S01]  /*01f0*/  IMAD R6, R6, UR7, R3.reuse ;  /* 0x0000000706067c24 */ /* 0x100fe2000f8e0203 */
[----:B------:R-:W-:Y:S01]  /*0200*/  IADD3 R7, PT, PT, R7, -UR5, RZ ;  /* 0x8000000507077c10 */ /* 0x000fe2000fffe0ff */
[--C-:B------:R-:W-:Y:S02]  /*0210*/  IMAD R8, R10, UR7, R3.reuse ;  /* 0x000000070a087c24 */ /* 0x100fe4000f8e0203 */
[----:B------:R-:W-:Y:S02]  /*0220*/  IMAD R9, R12, UR7, R3 ;  /* 0x000000070c097c24 */ /* 0x000fe4000f8e0203 */
[----:B------:R-:W-:Y:S02]  /*0230*/  VIADD R5, R2, -UR5 ;  /* 0x8000000502057c36 */ /* 0x000fe40008000000 */
[----:B------:R-:W-:Y:S02]  /*0240*/  VIADD R6, R6, -UR5 ;  /* 0x8000000506067c36 */ /* 0x000fe40008000000 */
[----:B------:R-:W-:-:S02]  /*0250*/  VIADD R8, R8, -UR5 ;  /* 0x8000000508087c36 */ /* 0x000fc40008000000 */
[----:B------:R-:W-:-:S07]  /*0260*/  VIADD R9, R9, -UR5 ;  /* 0x8000000509097c36 */ /* 0x000fce0008000000 */
.L_x_6:
[----:B------:R-:W0:Y:S01]  /*0270*/  LDCU UR6, c[0x0][0x390] ;  /* 0x00007200ff0677ac */ /* 0x000e220008000800 */
[----:B------:R-:W-:Y:S01]  /*0280*/  IMAD.MOV.U32 R21, RZ, RZ, RZ ;  /* 0x000000ffff157224 */ /* 0x000fe200078e00ff */
[----:B------:R-:W1:Y:S01]  /*0290*/  LDCU UR5, c[0x0][0x3a4] ;  /* 0x00007480ff0577ac */ /* 0x000e620008000800 */
[----:B0-----:R-:W-:Y:S01]  /*02a0*/  USHF.R.U32.HI UR16, URZ, 0x1, UR6 ;  /* 0x00000001ff107899 */ /* 0x001fe20008011606 */
[----:B-1----:R-:W-:-:S05]  /*02b0*/  MOV R27, UR5 ;  /* 0x00000005001b7c02 */ /* 0x002fca0008000f00 */
[----:B------:R-:W-:-:S04]  /*02c0*/  VIADD R2, R3, -UR16 ;  /* 0x8000001003027c36 */ /* 0x000fc80008000000 */
[----:B------:R-:W-:-:S05]  /*02d0*/  VIADD R2, R2, UR4 ;  /* 0x0000000402027c36 */ /* 0x000fca0008000000 */
[----:B------:R-:W-:-:S04]  /*02e0*/  ISETP.GE.AND P0, PT, R2, R27, PT ;  /* 0x0000001b0200720c */ /* 0x000fc80003f06270 */
[----:B------:R-:W-:Y:S01]  /*02f0*/  ISETP.LT.OR P0, PT, R2, RZ, P0 ;  /* 0x000000ff0200720c */ /* 0x000fe20000701670 */
[----:B------:R-:W-:-:S12]  /*0300*/  BRA.U !UP0, `(.L_x_1) ;  /* 0x0000000908907547 */ /* 0x000fd8000b800000 */
[----:B------:R-:W0:Y:S01]  /*0310*/  LDC R13, c[0x0][0x3a4] ;  /* 0x0000e900ff0d7b82 */ /* 0x000e220000000800 */
[----:B------:R-:W1:Y:S01]  /*0320*/  LDCU UR5, c[0x0][0x390] ;  /* 0x00007200ff0577ac */ /* 0x000e620008000800 */
[----:B------:R-:W-:Y:S01]  /*0330*/  VIADD R2, R4, 0x3 ;  /* 0x0000000304027836 */ /* 0x000fe20000000000 */
[----:B------:R-:W-:Y:S01]  /*0340*/  IADD3 R24, PT, PT, R5, UR4, RZ ;  /* 0x0000000405187c10 */ /* 0x000fe2000fffe0ff */
[----:B------:R-:W-:Y:S01]  /*0350*/  VIADD R11, R6, UR4 ;  /* 0x00000004060b7c36 */ /* 0x000fe20008000000 */
[----:B------:R-:W-:Y:S01]  /*0360*/  ULOP3.LUT UR6, UR6, 0x7ffffff8, URZ, 0xc0, !UPT ;  /* 0x7ffffff806067892 */ /* 0x000fe2000f8ec0ff */
[----:B------:R-:W-:Y:S01]  /*0370*/  VIADD R20, R7, UR4 ;  /* 0x0000000407147c36 */ /* 0x000fe20008000000 */
[----:B------:R-:W2:Y:S01]  /*0380*/  LDCU UR21, c[0x0][0x390] ;  /* 0x00007200ff1577ac */ /* 0x000ea20008000800 */
[----:B------:R-:W-:Y:S02]  /*0390*/  VIADD R21, R8, UR4 ;  /* 0x0000000408157c36 */ /* 0x000fe40008000000 */
[----:B------:R-:W-:Y:S01]  /*03a0*/  VIADD R22, R9, UR4 ;  /* 0x0000000409167c36 */ /* 0x000fe20008000000 */
[----:B------:R-:W-:Y:S01]  /*03b0*/  UIADD3 UR7, UPT, UPT, -UR6, URZ, URZ ;  /* 0x000000ff06077290 */ /* 0x000fe2000fffe1ff */
[----:B------:R-:W3:Y:S01]  /*03c0*/  LDCU UR20, c[0x0][0x3a0] ;  /* 0x00007400ff1477ac */ /* 0x000ee20008000800 */
[----:B------:R-:W4:Y:S01]  /*03d0*/  LDCU.64 UR18, c[0x0][0x398] ;  /* 0x00007300ff1277ac */ /* 0x000f220008000a00 */
[----:B-1----:R-:W-:-:S02]  /*03e0*/  UIADD3 UR10, UPT, UPT, UR4, UR5, URZ ;  /* 0x00000005040a7290 */ /* 0x002fc4000fffe0ff */
[----:B------:R-:W-:Y:S01]  /*03f0*/  ULEA UR11, UR5, UR4, 0x1 ;  /* 0x00000004050b7291 */ /* 0x000fe2000f8e08ff */
[-C--:B0-----:R-:W-:Y:S01]  /*0400*/  IMAD R10, R4, R13.reuse, R13 ;  /* 0x0000000d040a7224 */ /* 0x081fe200078e020d */
[----:B------:R-:W-:Y:S01]  /*0410*/  UIMAD UR12, UR5, 0x3, UR4 ;  /* 0x00000003050c78a4 */ /* 0x000fe2000f8e0204 */
[-CC-:B------:R-:W-:Y:S01]  /*0420*/  IMAD R12, R2, R13.reuse, R3.reuse ;  /* 0x0000000d020c7224 */ /* 0x180fe200078e0203 */
[----:B------:R-:W-:Y:S01]  /*0430*/  ULEA UR13, UR5, UR4, 0x2 ;  /* 0x00000004050d7291 */ /* 0x000fe2000f8e10ff */
[----:B------:R-:W-:Y:S01]  /*0440*/  IMAD R13, R4, R13, R3 ;  /* 0x0000000d040d7224 */ /* 0x000fe200078e0203 */
[----:B------:R-:W-:Y:S01]  /*0450*/  IADD3 R10, PT, PT, R3, -UR16, R10 ;  /* 0x80000010030a7c10 */ /* 0x000fe2000fffe00a */
[----:B------:R-:W-:Y:S01]  /*0460*/  UIMAD UR14, UR5, 0x5, UR4 ;  /* 0x00000005050e78a4 */ /* 0x000fe2000f8e0204 */
[----:B------:R-:W-:Y:S01]  /*0470*/  IADD3 R12, PT, PT, R12, -UR16, RZ ;  /* 0x800000100c0c7c10 */ /* 0x000fe2000fffe0ff */
[----:B------:R-:W-:Y:S01]  /*0480*/  VIADD R13, R13, -UR16 ;  /* 0x800000100d0d7c36 */ /* 0x000fe20008000000 */
[----:B------:R-:W-:-:S02]  /*0490*/  UIMAD UR15, UR5, 0x6, UR4 ;  /* 0x00000006050f78a4 */ /* 0x000fc4000f8e0204 */
[----:B------:R-:W-:Y:S01]  /*04a0*/  VIADD R25, R10, UR4 ;  /* 0x000000040a197c36 */ /* 0x000fe20008000000 */
[----:B------:R-:W-:Y:S01]  /*04b0*/  IADD3 R10, PT, PT, R12, UR4, RZ ;  /* 0x000000040c0a7c10 */ /* 0x000fe2000fffe0ff */
[----:B------:R-:W-:Y:S01]  /*04c0*/  VIADD R23, R13, UR4 ;  /* 0x000000040d177c36 */ /* 0x000fe20008000000 */
[----:B------:R-:W-:Y:S02]  /*04d0*/  UIMAD UR5, UR5, 0x7, UR4 ;  /* 0x00000007050578a4 */ /* 0x000fe4000f8e0204 */
[----:B--234-:R-:W-:-:S10]  /*04e0*/  UMOV UR6, UR4 ;  /* 0x0000000400067c82 */ /* 0x01cfd40008000000 */
.L_x_2:
[----:B------:R-:W-:-:S05]  /*04f0*/  VIADD R12, R2, 0xfffffffd ;  /* 0xfffffffd020c7836 */ /* 0x000fca0000000000 */
[----:B------:R-:W-:-:S04]  /*0500*/  ISETP.GE.AND P1, PT, R12, UR20, PT ;  /* 0x000000140c007c0c */ /* 0x000fc8000bf26270 */
[----:B------:R-:W-:-:S04]  /*0510*/  ISETP.LT.OR P1, PT, R12, RZ, P1 ;  /* 0x000000ff0c00720c */ /* 0x000fc80000f21670 */
[----:B------:R-:W-:-:S13]  /*0520*/  PLOP3.LUT P1, PT, P0, P1, PT, 0xf8, 0x8f ;  /* 0x00000000008f781c */ /* 0x000fda0000723f70 */
[----:B------:R-:W0:Y:S01]  /*0530*/  @!P1 LDC.64 R12, c[0x0][0x380] ;  /* 0x0000e000ff0c9b82 */ /* 0x000e220000000a00 */
[----:B------:R-:W-:-:S06]  /*0540*/  UIMAD.WIDE.U32 UR16, UR6, 0x8, UR18 ;  /* 0x00000008061078a5 */ /* 0x000fcc000f8e0012 */
[----:B------:R-:W-:Y:S01]  /*0550*/  IMAD.U32 R14, RZ, RZ, UR16 ;  /* 0x00000010ff0e7e24 */ /* 0x000fe2000f8e00ff */
[----:B------:R-:W-:-:S06]  /*0560*/  MOV R15, UR17 ;  /* 0x00000011000f7c02 */ /* 0x000fcc0008000f00 */
[----:B------:R-:W2:Y:S01]  /*0570*/  LDG.E.64 R14, desc[UR8][R14.64] ;  /* 0x000000080e0e7981 */ /* 0x000ea2000c1e1b00 */
[----:B0-----:R-:W-:-:S06]  /*0580*/  @!P1 IMAD.WIDE R28, R23, 0x4, R12 ;  /* 0x00000004171c9825 */ /* 0x001fcc00078e020c */
[----:B------:R-:W3:Y:S01]  /*0590*/  @!P1 LDG.E R28, desc[UR8][R28.64] ;  /* 0x000000081c1c9981 */ /* 0x000ee2000c1e1900 */
[----:B------:R-:W-:-:S05]  /*05a0*/  VIADD R12, R2, 0xfffffffe ;  /* 0xfffffffe020c7836 */ /* 0x000fca0000000000 */
[----:B------:R-:W-:-:S04]  /*05b0*/  ISETP.GE.AND P2, PT, R12, UR20, PT ;  /* 0x000000140c007c0c */ /* 0x000fc8000bf46270 */
[----:B------:R-:W-:-:S04]  /*05c0*/  ISETP.LT.OR P2, PT, R12, RZ, P2 ;  /* 0x000000ff0c00720c */ /* 0x000fc80001741670 */
[----:B------:R-:W-:Y:S02]  /*05d0*/  PLOP3.LUT P2, PT, P0, P2, PT, 0xf8, 0x8f ;  /* 0x00000000008f781c */ /* 0x000fe40000745f70 */
[----:B------:R-:W-:-:S11]  /*05e0*/  CS2R R16, SRZ ;  /* 0x0000000000107805 */ /* 0x000fd6000001ff00 */
[----:B------:R-:W0:Y:S01]  /*05f0*/  @!P2 LDC.64 R12, c[0x0][0x380] ;  /* 0x0000e000ff0cab82 */ /* 0x000e220000000a00 */
[----:B------:R-:W-:Y:S01]  /*0600*/  UIMAD.WIDE.U32 UR16, UR10, 0x8, UR18 ;  /* 0x000000080a1078a5 */ /* 0x000fe2000f8e0012 */
[----:B0-----:R-:W-:-:S06]  /*0610*/  @!P2 IMAD.WIDE R26, R25, 0x4, R12 ;  /* 0x00000004191aa825 */ /* 0x001fcc00078e020c */
[----:B------:R-:W4:Y:S01]  /*0620*/  @!P2 LDG.E R26, desc[UR8][R26.64] ;  /* 0x000000081a1aa981 */ /* 0x000f22000c1e1900 */
[----:B------:R-:W-:Y:S02]  /*0630*/  IMAD.U32 R12, RZ, RZ, UR16 ;  /* 0x00000010ff0c7e24 */ /* 0x000fe4000f8e00ff */
[----:B------:R-:W-:-:S06]  /*0640*/  IMAD.U32 R13, RZ, RZ, UR17 ;  /* 0x00000011ff0d7e24 */ /* 0x000fcc000f8e00ff */
[----:B------:R-:W5:Y:S01]  /*0650*/  LDG.E.64 R12, desc[UR8][R12.64] ;  /* 0x000000080c0c7981 */ /* 0x000f62000c1e1b00 */
[----:B------:R-:W-:Y:S01]  /*0660*/  UIMAD.WIDE.U32 UR16, UR11, 0x8, UR18 ;  /* 0x000000080b1078a5 */ /* 0x000fe2000f8e0012 */
[----:B---3--:R-:W2:Y:S02]  /*0670*/  @!P1 I2F.F64 R16, R28 ;  /* 0x0000001c00109312 */ /* 0x008ea40000201c00 */
[----:B--2---:R-:W-:Y:S01]  /*0680*/  DFMA R14, R14, R16, R18 ;  /* 0x000000100e0e722b */ /* 0x004fe20000000012 */
[----:B------:R-:W-:-:S04]  /*0690*/  IADD3 R16, PT, PT, R2, -0x1, RZ ;  /* 0xffffffff02107810 */ /* 0x000fc80007ffe0ff */
[----:B------:R-:W-:-:S04]  /*06a0*/  ISETP.GE.AND P1, PT, R16, UR20, PT ;  /* 0x0000001410007c0c */ /* 0x000fc8000bf26270 */
[----:B------:R-:W-:-:S04]  /*06b0*/  ISETP.LT.OR P1, PT, R16, RZ, P1 ;  /* 0x000000ff1000720c */ /* 0x000fc80000f21670 */
[----:B------:R-:W-:-:S13]  /*06c0*/  PLOP3.LUT P1, PT, P0, P1, PT, 0xf8, 0x8f ;  /* 0x00000000008f781c */ /* 0x000fda0000723f70 */
[----:B------:R-:W0:Y:S01]  /*06d0*/  @!P1 LDC.64 R16, c[0x0][0x380] ;  /* 0x0000e000ff109b82 */ /* 0x000e220000000a00 */
[----:B------:R-:W-:Y:S02]  /*06e0*/  IMAD.U32 R18, RZ, RZ, UR16 ;  /* 0x00000010ff127e24 */ /* 0x000fe4000f8e00ff */
[----:B------:R-:W-:-:S06]  /*06f0*/  IMAD.U32 R19, RZ, RZ, UR17 ;  /* 0x00000011ff137e24 */ /* 0x000fcc000f8e00ff */
[----:B------:R-:W2:Y:S01]  /*0700*/  LDG.E.64 R18, desc[UR8][R18.64] ;  /* 0x0000000812127981 */ /* 0x000ea2000c1e1b00 */
[----:B0-----:R-:W-:-:S05]  /*0710*/  @!P1 IMAD.WIDE R28, R24, 0x4, R16 ;  /* 0x00000004181c9825 */ /* 0x001fca00078e0210 */
[----:B------:R0:W3:Y:S01]  /*0720*/  @!P1 LDG.E R27, desc[UR8][R28.64] ;  /* 0x000000081c1b9981 */ /* 0x0000e2000c1e1900 */
[----:B------:R-:W-:-:S06]  /*0730*/  CS2R R16, SRZ ;  /* 0x0000000000107805 */ /* 0x000fcc000001ff00 */
[----:B----4-:R-:W5:Y:S01]  /*0740*/  @!P2 I2F.F64 R16, R26 ;  /* 0x0000001a0010a312 */ /* 0x010f620000201c00 */
[----:B------:R-:W-:-:S04]  /*0750*/  ISETP.GE.AND P2, PT, R2, UR20, PT ;  /* 0x0000001402007c0c */ /* 0x000fc8000bf46270 */
[----:B------:R-:W-:-:S04]  /*0760*/  ISETP.LT.OR P2, PT, R2, RZ, P2 ;  /* 0x000000ff0200720c */ /* 0x000fc80001741670 */
[----:B------:R-:W-:Y:S01]  /*0770*/  PLOP3.LUT P2, PT, P0, P2, PT, 0xf8, 0x8f ;  /* 0x00000000008f781c */ /* 0x000fe20000745f70 */
[----:B-----5:R-:W-:-:S12]  /*0780*/  DFMA R16, R12, R16, R14 ;  /* 0x000000100c10722b */ /* 0x020fd8000000000e */
[----:B------:R-:W0:Y:S01]  /*0790*/  @!P2 LDC.64 R12, c[0x0][0x380] ;  /* 0x0000e000ff0cab82 */ /* 0x000e220000000a00 */
[----:B------:R-:W-:Y:S01]  /*07a0*/  UIMAD.WIDE.U32 UR16, UR12, 0x8, UR18 ;  /* 0x000000080c1078a5 */ /* 0x000fe2000f8e0012 */
[----:B------:R-:W-:Y:S02]  /*07b0*/  VIADD R14, R2, 0x1 ;  /* 0x00000001020e7836 */ /* 0x000fe40000000000 */
[----:B0-----:R-:W-:Y:S01]  /*07c0*/  @!P2 IMAD.WIDE R28, R10, 0x4, R12 ;  /* 0x000000040a1ca825 */ /* 0x001fe200078e020c */
[----:B------:R-:W-:-:S05]  /*07d0*/  CS2R R12, SRZ ;  /* 0x00000000000c7805 */ /* 0x000fca000001ff00 */
[----:B------:R-:W4:Y:S01]  /*07e0*/  @!P2 LDG.E R28, desc[UR8][R28.64] ;  /* 0x000000081c1ca981 */ /* 0x000f22000c1e1900 */
[----:B---3--:R-:W2:Y:S01]  /*07f0*/  @!P1 I2F.F64 R12, R27 ;  /* 0x0000001b000c9312 */ /* 0x008ea20000201c00 */
[----:B------:R-:W-:-:S04]  /*0800*/  ISETP.GE.AND P1, PT, R14, UR20, PT ;  /* 0x000000140e007c0c */ /* 0x000fc8000bf26270 */
[----:B------:R-:W-:Y:S01]  /*0810*/  ISETP.LT.OR P1, PT, R14, RZ, P1 ;  /* 0x000000ff0e00720c */ /* 0x000fe20000f21670 */
[----:B--2---:R-:W-:Y:S01]  /*0820*/  DFMA R16, R18, R12, R16 ;  /* 0x0000000c1210722b */ /* 0x004fe20000000010 */
[----:B------:R-:W-:Y:S01]  /*0830*/  MOV R12, UR16 ;  /* 0x00000010000c7c02 */ /* 0x000fe20008000f00 */
[----:B------:R-:W-:-:S06]  /*0840*/  IMAD.U32 R13, RZ, RZ, UR17 ;  /* 0x00000011ff0d7e24 */ /* 0x000fcc000f8e00ff */
[----:B------:R-:W2:Y:S01]  /*0850*/  LDG.E.64 R12, desc[UR8][R12.64] ;  /* 0x000000080c0c7981 */ /* 0x000ea2000c1e1b00 */
[----:B------:R-:W-:-:S13]  /*0860*/  PLOP3.LUT P1, PT, P0, P1, PT, 0xf8, 0x8f ;  /* 0x00000000008f781c */ /* 0x000fda0000723f70 */
[----:B------:R-:W0:Y:S02]  /*0870*/  @!P1 LDC.64 R14, c[0x0][0x380] ;  /* 0x0000e000ff0e9b82 */ /* 0x000e240000000a00 */
[----:B0-----:R-:W-:-:S06]  /*0880*/  @!P1 IMAD.WIDE R26, R11, 0x4, R14 ;  /* 0x000000040b1a9825 */ /* 0x001fcc00078e020e */
[----:B------:R0:W3:Y:S01]  /*0890*/  @!P1 LDG.E R26, desc[UR8][R26.64] ;  /* 0x000000081a1a9981 */ /* 0x0000e2000c1e1900 */
[----:B------:R-:W-:-:S06]  /*08a0*/  CS2R R14, SRZ ;  /* 0x00000000000e7805 */ /* 0x000fcc000001ff00 */
[----:B----4-:R-:W2:Y:S01]  /*08b0*/  @!P2 I2F.F64 R14, R28 ;  /* 0x0000001c000ea312 */ /* 0x010ea20000201c00 */
[----:B------:R-:W-:-:S06]  /*08c0*/  UIMAD.WIDE.U32 UR16, UR13, 0x8, UR18 ;  /* 0x000000080d1078a5 */ /* 0x000fcc000f8e0012 */
[----:B------:R-:W-:Y:S02]  /*08d0*/  IMAD.U32 R18, RZ, RZ, UR16 ;  /* 0x00000010ff127e24 */ /* 0x000fe4000f8e00ff */
[----:B------:R-:W-:-:S06]  /*08e0*/  IMAD.U32 R19, RZ, RZ, UR17 ;  /* 0x00000011ff137e24 */ /* 0x000fcc000f8e00ff */
[----:B------:R-:W4:Y:S01]  /*08f0*/  LDG.E.64 R18, desc[UR8][R18.64] ;  /* 0x0000000812127981 */ /* 0x000f22000c1e1b00 */
[C---:B0-----:R-:W-:Y:S01]  /*0900*/  VIADD R27, R2.reuse, 0x3 ;  /* 0x00000003021b7836 */ /* 0x041fe20000000000 */
[----:B------:R-:W-:Y:S01]  /*0910*/  UIMAD.WIDE.U32 UR16, UR14, 0x8, UR18 ;  /* 0x000000080e1078a5 */ /* 0x000fe2000f8e0012 */
[----:B--2---:R-:W-:Y:S01]  /*0920*/  DFMA R14, R12, R14, R16 ;  /* 0x0000000e0c0e722b */ /* 0x004fe20000000010 */
[----:B------:R-:W-:-:S04]  /*0930*/  IADD3 R16, PT, PT, R2, 0x2, RZ ;  /* 0x0000000202107810 */ /* 0x000fc80007ffe0ff */
[----:B------:R-:W-:-:S04]  /*0940*/  ISETP.GE.AND P2, PT, R16, UR20, PT ;  /* 0x0000001410007c0c */ /* 0x000fc8000bf46270 */
[----:B------:R-:W-:-:S04]  /*0950*/  ISETP.LT.OR P2, PT, R16, RZ, P2 ;  /* 0x000000ff1000720c */ /* 0x000fc80001741670 */
[----:B------:R-:W-:-:S13]  /*0960*/  PLOP3.LUT P2, PT, P0, P2, PT, 0xf8, 0x8f ;  /* 0x00000000008f781c */ /* 0x000fda0000745f70 */
[----:B------:R-:W0:Y:S01]  /*0970*/  @!P2 LDC.64 R12, c[0x0][0x380] ;  /* 0x0000e000ff0cab82 */ /* 0x000e220000000a00 */
[----:B------:R-:W-:-:S06]  /*0980*/  CS2R R16, SRZ ;  /* 0x0000000000107805 */ /* 0x000fcc000001ff00 */
[----:B---3--:R-:W4:Y:S01]  /*0990*/  @!P1 I2F.F64 R16, R26 ;  /* 0x0000001a00109312 */ /* 0x008f220000201c00 */
[----:B------:R-:W-:Y:S01]  /*09a0*/  ISETP.GE.AND P1, PT, R27, UR20, PT ;  /* 0x000000141b007c0c */ /* 0x000fe2000bf26270 */
[----:B0-----:R-:W-:-:S03]  /*09b0*/  @!P2 IMAD.WIDE R28, R20, 0x4, R12 ;  /* 0x00000004141ca825 */ /* 0x001fc600078e020c */
[----:B------:R-:W-:Y:S02]  /*09c0*/  ISETP.LT.OR P1, PT, R27, RZ, P1 ;  /* 0x000000ff1b00720c */ /* 0x000fe40000f21670 */
[----:B------:R0:W2:Y:S01]  /*09d0*/  @!P2 LDG.E R27, desc[UR8][R28.64] ;  /* 0x000000081c1ba981 */ /* 0x0000a2000c1e1900 */
[----:B------:R-:W-:Y:S02]  /*09e0*/  IMAD.U32 R12, RZ, RZ, UR16 ;  /* 0x00000010ff0c7e24 */ /* 0x000fe4000f8e00ff */
[----:B------:R-:W-:-:S06]  /*09f0*/  IMAD.U32 R13, RZ, RZ, UR17 ;  /* 0x00000011ff0d7e24 */ /* 0x000fcc000f8e00ff */
[----:B------:R-:W3:Y:S01]  /*0a00*/  LDG.E.64 R12, desc[UR8][R12.64] ;  /* 0x000000080c0c7981 */ /* 0x000ee2000c1e1b00 */
[----:B------:R-:W-:Y:S01]  /*0a10*/  PLOP3.LUT P1, PT, P0, P1, PT, 0xf8, 0x8f ;  /* 0x00000000008f781c */ /* 0x000fe20000723f70 */
[----:B----4-:R-:W-:-:S12]  /*0a20*/  DFMA R14, R18, R16, R14 ;  /* 0x00000010120e722b */ /* 0x010fd8000000000e */
[----:B------:R-:W0:Y:S02]  /*0a30*/  @!P1 LDC.64 R16, c[0x0][0x380] ;  /* 0x0000e000ff109b82 */ /* 0x000e240000000a00 */
[----:B0-----:R-:W-:Y:S01]  /*0a40*/  @!P1 IMAD.WIDE R28, R21, 0x4, R16 ;  /* 0x00000004151c9825 */ /* 0x001fe200078e0210 */
[----:B------:R-:W-:-:S04]  /*0a50*/  IADD3 R16, PT, PT, R2, 0x4, RZ ;  /* 0x0000000402107810 */ /* 0x000fc80007ffe0ff */
[C---:B------:R-:W-:Y:S01]  /*0a60*/  ISETP.GE.AND P3, PT, R16.reuse, UR20, PT ;  /* 0x0000001410007c0c */ /* 0x040fe2000bf66270 */
[----:B------:R0:W4:Y:S03]  /*0a70*/  @!P1 LDG.E R26, desc[UR8][R28.64] ;  /* 0x000000081c1a9981 */ /* 0x000126000c1e1900 */
[----:B------:R-:W-:-:S04]  /*0a80*/  ISETP.LT.OR P3, PT, R16, RZ, P3 ;  /* 0x000000ff1000720c */ /* 0x000fc80001f61670 */
[----:B------:R-:W-:Y:S02]  /*0a90*/  PLOP3.LUT P3, PT, P0, P3, PT, 0xf8, 0x8f ;  /* 0x00000000008f781c */ /* 0x000fe40000767f70 */
[----:B------:R-:W-:Y:S01]  /*0aa0*/  CS2R R16, SRZ ;  /* 0x0000000000107805 */ /* 0x000fe2000001ff00 */
[----:B------:R-:W-:-:S10]  /*0ab0*/  UIMAD.WIDE.U32 UR16, UR15, 0x8, UR18 ;  /* 0x000000080f1078a5 */ /* 0x000fd4000f8e0012 */
[----:B------:R-:W0:Y:S02]  /*0ac0*/  @!P3 LDC.64 R18, c[0x0][0x380] ;  /* 0x0000e000ff12bb82 */ /* 0x000e240000000a00 */
[----:B0-----:R-:W-:-:S06]  /*0ad0*/  @!P3 IMAD.WIDE R28, R22, 0x4, R18 ;  /* 0x00000004161cb825 */ /* 0x001fcc00078e0212 */
[----:B------:R-:W5:Y:S01]  /*0ae0*/  @!P3 LDG.E R28, desc[UR8][R28.64] ;  /* 0x000000081c1cb981 */ /* 0x000f62000c1e1900 */
[----:B--2---:R0:W3:Y:S02]  /*0af0*/  @!P2 I2F.F64 R16, R27 ;  /* 0x0000001b0010a312 */ /* 0x0040e40000201c00 */
[----:B0-----:R-:W0:Y:S01]  /*0b00*/  LDC R27, c[0x0][0x3a4] ;  /* 0x0000e900ff1b7b82 */ /* 0x001e220000000800 */
[----:B---3--:R-:W-:Y:S01]  /*0b10*/  DFMA R12, R12, R16, R14 ;  /* 0x000000100c0c722b */ /* 0x008fe2000000000e */
[----:B------:R-:W-:Y:S02]  /*0b20*/  IMAD.U32 R14, RZ, RZ, UR16 ;  /* 0x00000010ff0e7e24 */ /* 0x000fe4000f8e00ff */
[----:B------:R-:W-:-:S06]  /*0b30*/  IMAD.U32 R15, RZ, RZ, UR17 ;  /* 0x00000011ff0f7e24 */ /* 0x000fcc000f8e00ff */
[----:B------:R-:W2:Y:S01]  /*0b40*/  LDG.E.64 R14, desc[UR8][R14.64] ;  /* 0x000000080e0e7981 */ /* 0x000ea2000c1e1b00 */
[----:B------:R-:W-:-:S06]  /*0b50*/  UIMAD.WIDE.U32 UR16, UR5, 0x8, UR18 ;  /* 0x00000008051078a5 */ /* 0x000fcc000f8e0012 */
[----:B------:R-:W-:Y:S01]  /*0b60*/  IMAD.U32 R18, RZ, RZ, UR16 ;  /* 0x00000010ff127e24 */ /* 0x000fe2000f8e00ff */
[----:B------:R-:W-:-:S06]  /*0b70*/  MOV R19, UR17 ;  /* 0x0000001100137c02 */ /* 0x000fcc0008000f00 */
[----:B------:R-:W3:Y:S01]  /*0b80*/  LDG.E.64 R18, desc[UR8][R18.64] ;  /* 0x0000000812127981 */ /* 0x000ee2000c1e1b00 */
[----:B------:R-:W-:-:S06]  /*0b90*/  CS2R R16, SRZ ;  /* 0x0000000000107805 */ /* 0x000fcc000001ff00 */
[----:B----4-:R-:W2:Y:S01]  /*0ba0*/  @!P1 I2F.F64 R16, R26 ;  /* 0x0000001a00109312 */ /* 0x010ea20000201c00 */
[----:B------:R-:W-:-:S04]  /*0bb0*/  UIADD3 UR7, UPT, UPT, UR7, 0x8, URZ ;  /* 0x0000000807077890 */ /* 0x000fc8000fffe0ff */
[----:B------:R-:W-:Y:S01]  /*0bc0*/  UISETP.NE.AND UP1, UPT, UR7, URZ, UPT ;  /* 0x000000ff0700728c */ /* 0x000fe2000bf25270 */
[----:B------:R-:W-:Y:S01]  /*0bd0*/  VIADD R2, R2, 0x8 ;  /* 0x0000000802027836 */ /* 0x000fe20000000000 */
[C---:B0-----:R-:W-:Y:S01]  /*0be0*/  LEA R24, R27.reuse, R24, 0x3 ;  /* 0x000000181b187211 */ /* 0x041fe200078e18ff */
[C---:B------:R-:W-:Y:S01]  /*0bf0*/  IMAD R10, R27.reuse, 0x8, R10 ;  /* 0x000000081b0a7824 */ /* 0x040fe200078e020a */
[C---:B------:R-:W-:Y:S01]  /*0c00*/  LEA R22, R27.reuse, R22, 0x3 ;  /* 0x000000161b167211 */ /* 0x040fe200078e18ff */
[C---:B------:R-:W-:Y:S02]  /*0c10*/  IMAD R25, R27.reuse, 0x8, R25 ;  /* 0x000000081b197824 */ /* 0x040fe400078e0219 */
[C---:B------:R-:W-:Y:S02]  /*0c20*/  IMAD R11, R27.reuse, 0x8, R11 ;  /* 0x000000081b0b7824 */ /* 0x040fe400078e020b */
[C---:B------:R-:W-:Y:S02]  /*0c30*/  IMAD R20, R27.reuse, 0x8, R20 ;  /* 0x000000081b147824 */ /* 0x040fe400078e0214 */
[----:B------:R-:W-:-:S02]  /*0c40*/  IMAD R21, R27, 0x8, R21 ;  /* 0x000000081b157824 */ /* 0x000fc400078e0215 */
[----:B------:R-:W-:Y:S01]  /*0c50*/  IMAD R23, R27, 0x8, R23 ;  /* 0x000000081b177824 */ /* 0x000fe200078e0217 */
[----:B------:R-:W-:Y:S02]  /*0c60*/  ULEA UR10, UR21, UR10, 0x3 ;  /* 0x0000000a150a7291 */ /* 0x000fe4000f8e18ff */
[----:B------:R-:W-:Y:S02]  /*0c70*/  ULEA UR11, UR21, UR11, 0x3 ;  /* 0x0000000b150b7291 */ /* 0x000fe4000f8e18ff */
[----:B------:R-:W-:Y:S02]  /*0c80*/  ULEA UR12, UR21, UR12, 0x3 ;  /* 0x0000000c150c7291 */ /* 0x000fe4000f8e18ff */
[----:B------:R-:W-:Y:S02]  /*0c90*/  ULEA UR13, UR21, UR13, 0x3 ;  /* 0x0000000d150d7291 */ /* 0x000fe4000f8e18ff */
[----:B------:R-:W-:Y:S02]  /*0ca0*/  ULEA UR14, UR21, UR14, 0x3 ;  /* 0x0000000e150e7291 */ /* 0x000fe4000f8e18ff */
[----:B------:R-:W-:-:S02]  /*0cb0*/  ULEA UR15, UR21, UR15, 0x3 ;  /* 0x0000000f150f7291 */ /* 0x000fc4000f8e18ff */
[----:B------:R-:W-:Y:S02]  /*0cc0*/  ULEA UR5, UR21, UR5, 0x3 ;  /* 0x0000000515057291 */ /* 0x000fe4000f8e18ff */
[----:B------:R-:W-:Y:S01]  /*0cd0*/  ULEA UR6, UR21, UR6, 0x3 ;  /* 0x0000000615067291 */ /* 0x000fe2000f8e18ff */
[----:B--2---:R-:W-:Y:S01]  /*0ce0*/  DFMA R12, R14, R16, R12 ;  /* 0x000000100e0c722b */ /* 0x004fe2000000000c */
[----:B------:R-:W-:-:S06]  /*0cf0*/  CS2R R16, SRZ ;  /* 0x0000000000107805 */ /* 0x000fcc000001ff00 */
[----:B-----5:R-:W3:Y:S02]  /*0d00*/  @!P3 I2F.F64 R16, R28 ;  /* 0x0000001c0010b312 */ /* 0x020ee40000201c00 */
[----:B---3--:R-:W-:Y:S01]  /*0d10*/  DFMA R18, R18, R16, R12 ;  /* 0x000000101212722b */ /* 0x008fe2000000000c */
[----:B------:R-:W-:Y:S10]  /*0d20*/  BRA.U UP1, `(.L_x_2) ;  /* 0xfffffff501f07547 */ /* 0x000ff4000b83ffff */
[----:B------:R-:W0:Y:S02]  /*0d30*/  LDC R21, c[0x0][0x390] ;  /* 0x0000e400ff157b82 */ /* 0x000e240000000800 */
[----:B0-----:R-:W-:-:S07]  /*0d40*/  LOP3.LUT R21, R21, 0x7ffffff8, RZ, 0xc0, !PT ;  /* 0x7ffffff815157812 */ /* 0x001fce00078ec0ff */
.L_x_1:
[----:B------:R-:W0:Y:S02]  /*0d50*/  LDCU UR6, c[0x0][0x390] ;  /* 0x00007200ff0677ac */ /* 0x000e240008000800 */
[----:B0-----:R-:W-:-:S04]  /*0d60*/  ULOP3.LUT UR5, UR6, 0x7, URZ, 0xc0, !UPT ;  /* 0x0000000706057892 */ /* 0x001fc8000f8ec0ff */
[----:B------:R-:W-:-:S09]  /*0d70*/  UISETP.NE.AND UP1, UPT, UR5, URZ, UPT ;  /* 0x000000ff0500728c */ /* 0x000fd2000bf25270 */
[----:B------:R-:W-:Y:S05]  /*0d80*/  BRA.U !UP1, `(.L_x_3) ;  /* 0x0000000509e87547 */ /* 0x000fea000b800000 */
[----:B------:R-:W-:Y:S02]  /*0d90*/  UIADD3 UR5, UPT, UPT, UR5, -0x1, URZ ;  /* 0xffffffff05057890 */ /* 0x000fe4000fffe0ff */
[----:B------:R-:W-:Y:S02]  /*0da0*/  USHF.R.U32.HI UR7, URZ, 0x1, UR6 ;  /* 0x00000001ff077899 */ /* 0x000fe40008011606 */
[----:B------:R-:W-:Y:S02]  /*0db0*/  UISETP.GE.U32.AND UP1, UPT, UR5, 0x3, UPT ;  /* 0x000000030500788c */ /* 0x000fe4000bf26070 */
[----:B------:R-:W-:Y:S02]  /*0dc0*/  ULOP3.LUT UR6, UR6, 0x3, URZ, 0xc0, !UPT ;  /* 0x0000000306067892 */ /* 0x000fe4000f8ec0ff */
[----:B------:R-:W-:Y:S02]  /*0dd0*/  VIADD R2, R3, -UR7 ;  /* 0x8000000703027c36 */ /* 0x000fe40008000000 */
[----:B------:R-:W-:-:S02]  /*0de0*/  UISETP.NE.AND UP2, UPT, UR6, URZ, UPT ;  /* 0x000000ff0600728c */ /* 0x000fc4000bf45270 */
[----:B------:R-:W-:Y:S01]  /*0df0*/  VIADD R2, R2, UR4 ;  /* 0x0000000402027c36 */ /* 0x000fe20008000000 */
[----:B------:R-:W-:Y:S08]  /*0e00*/  BRA.U !UP1, `(.L_x_4) ;  /* 0x0000000109f07547 */ /* 0x000ff0000b800000 */
[----:B------:R-:W0:Y:S01]  /*0e10*/  LDCU UR5, c[0x0][0x3a0] ;  /* 0x00007400ff0577ac */ /* 0x000e220008000800 */
[----:B------:R-:W-:Y:S01]  /*0e20*/  IADD3 R20, PT, PT, R4, R21, RZ ;  /* 0x0000001504147210 */ /* 0x000fe20007ffe0ff */
[----:B------:R-:W1:Y:S03]  /*0e30*/  LDC R22, c[0x0][0x390] ;  /* 0x0000e400ff167b82 */ /* 0x000e660000000800 */
[----:B0-----:R-:W-:-:S04]  /*0e40*/  ISETP.GE.AND P1, PT, R20, UR5, PT ;  /* 0x0000000514007c0c */ /* 0x001fc8000bf26270 */
[----:B------:R-:W-:-:S04]  /*0e50*/  ISETP.LT.OR P1, PT, R20, RZ, P1 ;  /* 0x000000ff1400720c */ /* 0x000fc80000f21670 */
[----:B------:R-:W-:Y:S01]  /*0e60*/  PLOP3.LUT P1, PT, P0, P1, PT, 0xf8, 0x8f ;  /* 0x00000000008f781c */ /* 0x000fe20000723f70 */
[----:B------:R-:W-:-:S12]  /*0e70*/  VIADD R17, R20, 0x1 ;  /* 0x0000000114117836 */ /* 0x000fd80000000000 */
[----:B------:R-:W0:Y:S01]  /*0e80*/  @!P1 LDC.64 R10, c[0x0][0x380] ;  /* 0x0000e000ff0a9b82 */ /* 0x000e220000000a00 */
[C---:B------:R-:W-:Y:S01]  /*0e90*/  ISETP.GE.AND P2, PT, R17.reuse, UR5, PT ;  /* 0x0000000511007c0c */ /* 0x040fe2000bf46270 */
[C---:B------:R-:W-:Y:S02]  /*0ea0*/  VIADD R25, R20.reuse, 0x2 ;  /* 0x0000000214197836 */ /* 0x040fe40000000000 */
[----:B------:R-:W-:Y:S01]  /*0eb0*/  @!P1 IMAD R13, R20, R27, R2 ;  /* 0x0000001b140d9224 */ /* 0x000fe200078e0202 */
[----:B------:R-:W-:Y:S02]  /*0ec0*/  ISETP.LT.OR P2, PT, R17, RZ, P2 ;  /* 0x000000ff1100720c */ /* 0x000fe40001741670 */
[C---:B------:R-:W-:Y:S02]  /*0ed0*/  ISETP.GE.AND P3, PT, R25.reuse, UR5, PT ;  /* 0x0000000519007c0c */ /* 0x040fe4000bf66270 */
[----:B------:R-:W-:Y:S02]  /*0ee0*/  PLOP3.LUT P2, PT, P0, P2, PT, 0xf8, 0x8f ;  /* 0x00000000008f781c */ /* 0x000fe40000745f70 */
[----:B------:R-:W-:-:S04]  /*0ef0*/  ISETP.LT.OR P3, PT, R25, RZ, P3 ;  /* 0x000000ff1900720c */ /* 0x000fc80001f61670 */
[----:B------:R-:W-:-:S07]  /*0f00*/  PLOP3.LUT P3, PT, P0, P3, PT, 0xf8, 0x8f ;  /* 0x00000000008f781c */ /* 0x000fce0000767f70 */
[----:B------:R-:W2:Y:S01]  /*0f10*/  @!P2 LDC.64 R28, c[0x0][0x380] ;  /* 0x0000e000ff1cab82 */ /* 0x000ea20000000a00 */
[----:B0-----:R-:W-:-:S05]  /*0f20*/  @!P1 IMAD.WIDE R10, R13, 0x4, R10 ;  /* 0x000000040d0a9825 */ /* 0x001fca00078e020a */
[----:B------:R0:W3:Y:S02]  /*0f30*/  @!P1 LDG.E R26, desc[UR8][R10.64] ;  /* 0x000000080a1a9981 */ /* 0x0000e4000c1e1900 */
[----:B------:R-:W4:Y:S01]  /*0f40*/  @!P3 LDC.64 R14, c[0x0][0x380] ;  /* 0x0000e000ff0ebb82 */ /* 0x000f220000000a00 */
[----:B------:R-:W-:Y:S01]  /*0f50*/  @!P2 IMAD R17, R17, R27, R2 ;  /* 0x0000001b1111a224 */ /* 0x000fe200078e0202 */
[----:B------:R-:W-:Y:S01]  /*0f60*/  CS2R R12, SRZ ;  /* 0x00000000000c7805 */ /* 0x000fe2000001ff00 */
[----:B-1----:R-:W-:-:S05]  /*0f70*/  IMAD R23, R21, R22, UR4 ;  /* 0x0000000415177e24 */ /* 0x002fca000f8e0216 */
[----:B0-----:R-:W0:Y:S01]  /*0f80*/  LDC.64 R10, c[0x0][0x398] ;  /* 0x0000e600ff0a7b82 */ /* 0x001e220000000a00 */
[----:B------:R-:W-:Y:S02]  /*0f90*/  @!P3 IMAD R25, R25, R27, R2 ;  /* 0x0000001b1919b224 */ /* 0x000fe400078e0202 */
[----:B--2---:R-:W-:-:S05]  /*0fa0*/  @!P2 IMAD.WIDE R28, R17, 0x4, R28 ;  /* 0x00000004111ca825 */ /* 0x004fca00078e021c */
[----:B------:R-:W2:Y:S01]  /*0fb0*/  @!P2 LDG.E R24, desc[UR8][R28.64] ;  /* 0x000000081c18a981 */ /* 0x000ea2000c1e1900 */
[----:B----4-:R-:W-:-:S06]  /*0fc0*/  @!P3 IMAD.WIDE R14, R25, 0x4, R14 ;  /* 0x00000004190eb825 */ /* 0x010fcc00078e020e */
[----:B------:R1:W4:Y:S01]  /*0fd0*/  @!P3 LDG.E R14, desc[UR8][R14.64] ;  /* 0x000000080e0eb981 */ /* 0x000322000c1e1900 */
[----:B0-----:R-:W-:-:S06]  /*0fe0*/  IMAD.WIDE.U32 R16, R23, 0x8, R10 ;  /* 0x0000000817107825 */ /* 0x001fcc00078e000a */
[----:B------:R-:W5:Y:S01]  /*0ff0*/  LDG.E.64 R16, desc[UR8][R16.64] ;  /* 0x0000000810107981 */ /* 0x000f62000c1e1b00 */
[----:B------:R-:W-:Y:S01]  /*1000*/  VIADD R20, R20, 0x3 ;  /* 0x0000000314147836 */ /* 0x000fe20000000000 */
[----:B------:R-:W-:-:S05]  /*1010*/  IADD3 R23, PT, PT, R23, R22, RZ ;  /* 0x0000001617177210 */ /* 0x000fca0007ffe0ff */
[----:B------:R-:W-:-:S04]  /*1020*/  IMAD.IADD R25, R23, 0x1, R22 ;  /* 0x0000000117197824 */ /* 0x000fc800078e0216 */
[----:B-1----:R-:W-:Y:S02]  /*1030*/  IMAD.IADD R15, R25, 0x1, R22 ;  /* 0x00000001190f7824 */ /* 0x002fe400078e0216 */
[----:B------:R-:W-:-:S04]  /*1040*/  IMAD.WIDE.U32 R28, R23, 0x8, R10 ;  /* 0x00000008171c7825 */ /* 0x000fc800078e000a */
[----:B------:R-:W-:Y:S02]  /*1050*/  IMAD.WIDE.U32 R22, R25, 0x8, R10 ;  /* 0x0000000819167825 */ /* 0x000fe400078e000a */
[----:B------:R-:W2:Y:S04]  /*1060*/  LDG.E.64 R28, desc[UR8][R28.64] ;  /* 0x000000081c1c7981 */ /* 0x000ea8000c1e1b00 */
[----:B------:R-:W2:Y:S01]  /*1070*/  LDG.E.64 R22, desc[UR8][R22.64] ;  /* 0x0000000816167981 */ /* 0x000ea2000c1e1b00 */
[----:B---3--:R-:W5:Y:S01]  /*1080*/  @!P1 I2F.F64 R12, R26 ;  /* 0x0000001a000c9312 */ /* 0x008f620000201c00 */
[----:B------:R-:W-:-:S04]  /*1090*/  ISETP.GE.AND P1, PT, R20, UR5, PT ;  /* 0x0000000514007c0c */ /* 0x000fc8000bf26270 */
[----:B------:R-:W-:-:S04]  /*10a0*/  ISETP.LT.OR P1, PT, R20, RZ, P1 ;  /* 0x000000ff1400720c */ /* 0x000fc80000f21670 */
[----:B------:R-:W-:Y:S01]  /*10b0*/  PLOP3.LUT P1, PT, P0, P1, PT, 0xf8, 0x8f ;  /* 0x00000000008f781c */ /* 0x000fe20000723f70 */
[----:B-----5:R-:W-:Y:S01]  /*10c0*/  DFMA R12, R16, R12, R18 ;  /* 0x0000000c100c722b */ /* 0x020fe20000000012 */
[----:B------:R-:W-:-:S06]  /*10d0*/  CS2R R16, SRZ ;  /* 0x0000000000107805 */ /* 0x000fcc000001ff00 */
[----:B----4-:R0:W-:Y:S02]  /*10e0*/  @!P3 I2F.F64 R16, R14 ;  /* 0x0000000e0010b312 */ /* 0x0101e40000201c00 */
[----:B0-----:R-:W-:-:S03]  /*10f0*/  IMAD.WIDE.U32 R14, R15, 0x8, R10 ;  /* 0x000000080f0e7825 */ /* 0x001fc600078e000a */
[----:B------:R-:W0:Y:S01]  /*1100*/  @!P1 LDC.64 R10, c[0x0][0x380] ;  /* 0x0000e000ff0a9b82 */ /* 0x000e220000000a00 */
[----:B------:R-:W-:Y:S01]  /*1110*/  @!P1 IMAD R25, R20, R27, R2 ;  /* 0x0000001b14199224 */ /* 0x000fe200078e0202 */
[----:B------:R-:W-:-:S03]  /*1120*/  CS2R R18, SRZ ;  /* 0x0000000000127805 */ /* 0x000fc6000001ff00 */
[----:B0-----:R-:W-:-:S06]  /*1130*/  @!P1 IMAD.WIDE R10, R25, 0x4, R10 ;  /* 0x00000004190a9825 */ /* 0x001fcc00078e020a */
[----:B------:R-:W3:Y:S01]  /*1140*/  @!P1 LDG.E R10, desc[UR8][R10.64] ;  /* 0x000000080a0a9981 */ /* 0x000ee2000c1e1900 */
[----:B--2---:R0:W1:Y:S03]  /*1150*/  @!P2 I2F.F64 R18, R24 ;  /* 0x000000180012a312 */ /* 0x0040660000201c00 */
[----:B0-----:R-:W2:Y:S01]  /*1160*/  LDG.E.64 R24, desc[UR8][R14.64] ;  /* 0x000000080e187981 */ /* 0x001ea2000c1e1b00 */
[----:B-1----:R-:W-:Y:S01]  /*1170*/  DFMA R12, R28, R18, R12 ;  /* 0x000000121c0c722b */ /* 0x002fe2000000000c */
[----:B------:R-:W-:-:S07]  /*1180*/  CS2R R18, SRZ ;  /* 0x0000000000127805 */ /* 0x000fce000001ff00 */
[----:B------:R-:W-:Y:S01]  /*1190*/  DFMA R12, R22, R16, R12 ;  /* 0x00000010160c722b */ /* 0x000fe2000000000c */
[----:B------:R-:W-:Y:S01]  /*11a0*/  VIADD R21, R21, 0x4 ;  /* 0x0000000415157836 */ /* 0x000fe20000000000 */
[----:B---3--:R-:W2:Y:S06]  /*11b0*/  @!P1 I2F.F64 R18, R10 ;  /* 0x0000000a00129312 */ /* 0x008eac0000201c00 */
[----:B--2---:R-:W-:-:S11]  /*11c0*/  DFMA R18, R24, R18, R12 ;  /* 0x000000121812722b */ /* 0x004fd6000000000c */
.L_x_4:
[----:B------:R-:W-:Y:S05]  /*11d0*/  BRA.U !UP2, `(.L_x_3) ;  /* 0x000000010ad47547 */ /* 0x000fea000b800000 */
[----:B------:R-:W-:-:S09]  /*11e0*/  UISETP.NE.AND UP1, UPT, UR6, 0x1, UPT ;  /* 0x000000010600788c */ /* 0x000fd2000bf25270 */
[----:B------:R-:W-:Y:S05]  /*11f0*/  BRA.U !UP1, `(.L_x_5) ;  /* 0x0000000109807547 */ /* 0x000fea000b800000 */
[----:B------:R-:W0:Y:S01]  /*1200*/  LDCU UR5, c[0x0][0x3a0] ;  /* 0x00007400ff0577ac */ /* 0x000e220008000800 */
[----:B------:R-:W-:Y:S01]  /*1210*/  IADD3 R25, PT, PT, R4, R21, RZ ;  /* 0x0000001504197210 */ /* 0x000fe20007ffe0ff */
[----:B------:R-:W1:Y:S04]  /*1220*/  LDC R16, c[0x0][0x390] ;  /* 0x0000e400ff107b82 */ /* 0x000e680000000800 */
[----:B------:R-:W-:-:S04]  /*1230*/  VIADD R23, R25, 0x1 ;  /* 0x0000000119177836 */ /* 0x000fc80000000000 */
[----:B------:R-:W2:Y:S01]  /*1240*/  LDC.64 R10, c[0x0][0x398] ;  /* 0x0000e600ff0a7b82 */ /* 0x000ea20000000a00 */
[----:B0-----:R-:W-:Y:S02]  /*1250*/  ISETP.GE.AND P1, PT, R25, UR5, PT ;  /* 0x0000000519007c0c */ /* 0x001fe4000bf26270 */
[----:B------:R-:W-:Y:S02]  /*1260*/  ISETP.GE.AND P2, PT, R23, UR5, PT ;  /* 0x0000000517007c0c */ /* 0x000fe4000bf46270 */
[----:B------:R-:W-:Y:S02]  /*1270*/  ISETP.LT.OR P1, PT, R25, RZ, P1 ;  /* 0x000000ff1900720c */ /* 0x000fe40000f21670 */
[----:B------:R-:W-:Y:S02]  /*1280*/  ISETP.LT.OR P2, PT, R23, RZ, P2 ;  /* 0x000000ff1700720c */ /* 0x000fe40001741670 */
[----:B------:R-:W-:Y:S02]  /*1290*/  PLOP3.LUT P1, PT, P0, P1, PT, 0xf8, 0x8f ;  /* 0x00000000008f781c */ /* 0x000fe40000723f70 */
[----:B------:R-:W-:-:S11]  /*12a0*/  PLOP3.LUT P2, PT, P0, P2, PT, 0xf8, 0x8f ;  /* 0x00000000008f781c */ /* 0x000fd60000745f70 */
[----:B------:R-:W0:Y:S01]  /*12b0*/  @!P1 LDC.64 R14, c[0x0][0x380] ;  /* 0x0000e000ff0e9b82 */ /* 0x000e220000000a00 */
[-CC-:B------:R-:W-:Y:S02]  /*12c0*/  @!P1 IMAD R25, R25, R27.reuse, R2.reuse ;  /* 0x0000001b19199224 */ /* 0x180fe400078e0202 */
[----:B------:R-:W-:-:S05]  /*12d0*/  @!P2 IMAD R23, R23, R27, R2 ;  /* 0x0000001b1717a224 */ /* 0x000fca00078e0202 */
[----:B------:R-:W3:Y:S01]  /*12e0*/  @!P2 LDC.64 R12, c[0x0][0x380] ;  /* 0x0000e000ff0cab82 */ /* 0x000ee20000000a00 */
[----:B0-----:R-:W-:-:S05]  /*12f0*/  @!P1 IMAD.WIDE R24, R25, 0x4, R14 ;  /* 0x0000000419189825 */ /* 0x001fca00078e020e */
[----:B------:R-:W4:Y:S01]  /*1300*/  @!P1 LDG.E R20, desc[UR8][R24.64] ;  /* 0x0000000818149981 */ /* 0x000f22000c1e1900 */
[----:B---3--:R-:W-:-:S04]  /*1310*/  @!P2 IMAD.WIDE R22, R23, 0x4, R12 ;  /* 0x000000041716a825 */ /* 0x008fc800078e020c */
[----:B-1----:R-:W-:Y:S02]  /*1320*/  IMAD R13, R21, R16, UR4 ;  /* 0x00000004150d7e24 */ /* 0x002fe4000f8e0210 */
[----:B------:R-:W3:Y:S02]  /*1330*/  @!P2 LDG.E R22, desc[UR8][R22.64] ;  /* 0x000000081616a981 */ /* 0x000ee4000c1e1900 */
[----:B--2---:R-:W-:-:S04]  /*1340*/  IMAD.WIDE.U32 R14, R13, 0x8, R10 ;  /* 0x000000080d0e7825 */ /* 0x004fc800078e000a */
[----:B------:R-:W-:Y:S02]  /*1350*/  IMAD.IADD R13, R13, 0x1, R16 ;  /* 0x000000010d0d7824 */ /* 0x000fe400078e0210 */
[----:B------:R-:W2:Y:S02]  /*1360*/  LDG.E.64 R14, desc[UR8][R14.64] ;  /* 0x000000080e0e7981 */ /* 0x000ea4000c1e1b00 */
[----:B------:R-:W-:-:S06]  /*1370*/  IMAD.WIDE.U32 R10, R13, 0x8, R10 ;  /* 0x000000080d0a7825 */ /* 0x000fcc00078e000a */
[----:B------:R-:W5:Y:S01]  /*1380*/  LDG.E.64 R10, desc[UR8][R10.64] ;  /* 0x000000080a0a7981 */ /* 0x000f62000c1e1b00 */
[----:B------:R-:W-:Y:S02]  /*1390*/  CS2R R16, SRZ ;  /* 0x0000000000107805 */ /* 0x000fe4000001ff00 */
[----:B------:R-:W-:Y:S01]  /*13a0*/  CS2R R12, SRZ ;  /* 0x00000000000c7805 */ /* 0x000fe2000001ff00 */
[----:B------:R-:W-:-:S03]  /*13b0*/  VIADD R21, R21, 0x2 ;  /* 0x0000000215157836 */ /* 0x000fc60000000000 */
[----:B----4-:R-:W2:Y:S08]  /*13c0*/  @!P1 I2F.F64 R16, R20 ;  /* 0x0000001400109312 */ /* 0x010eb00000201c00 */
[----:B---3--:R-:W5:Y:S01]  /*13d0*/  @!P2 I2F.F64 R12, R22 ;  /* 0x00000016000ca312 */ /* 0x008f620000201c00 */
[----:B--2---:R-:W-:-:S08]  /*13e0*/  DFMA R16, R14, R16, R18 ;  /* 0x000000100e10722b */ /* 0x004fd00000000012 */
[----:B-----5:R-:W-:-:S11]  /*13f0*/  DFMA R18, R10, R12, R16 ;  /* 0x0000000c0a12722b */ /* 0x020fd60000000010 */
.L_x_5:
[----:B------:R-:W0:Y:S02]  /*1400*/  LDC R16, c[0x0][0x390] ;  /* 0x0000e400ff107b82 */ /* 0x000e240000000800 */
[----:B0-----:R-:W-:-:S13]  /*1410*/  LOP3.LUT P1, RZ, R16, 0x1, RZ, 0xc0, !PT ;  /* 0x0000000110ff7812 */ /* 0x001fda000782c0ff */
[----:B------:R-:W-:Y:S05]  /*1420*/  @!P1 BRA `(.L_x_3) ;  /* 0x0000000000409947 */ /* 0x000fea0003800000 */
[----:B------:R-:W0:Y:S01]  /*1430*/  LDCU UR5, c[0x0][0x3a0] ;  /* 0x00007400ff0577ac */ /* 0x000e220008000800 */
[----:B------:R-:W-:Y:S01]  /*1440*/  IADD3 R14, PT, PT, R4, R21, RZ ;  /* 0x00000015040e7210 */ /* 0x000fe20007ffe0ff */
[----:B------:R-:W1:Y:S03]  /*1450*/  LDC.64 R10, c[0x0][0x398] ;  /* 0x0000e600ff0a7b82 */ /* 0x000e660000000a00 */
[----:B0-----:R-:W-:-:S04]  /*1460*/  ISETP.GE.AND P1, PT, R14, UR5, PT ;  /* 0x000000050e007c0c */ /* 0x001fc8000bf26270 */
[----:B------:R-:W-:-:S04]  /*1470*/  ISETP.LT.OR P1, PT, R14, RZ, P1 ;  /* 0x000000ff0e00720c */ /* 0x000fc80000f21670 */
[----:B------:R-:W-:-:S13]  /*1480*/  PLOP3.LUT P1, PT, P0, P1, PT, 0xf8, 0x8f ;  /* 0x00000000008f781c */ /* 0x000fda0000723f70 */
[----:B------:R-:W0:Y:S01]  /*1490*/  @!P1 LDC.64 R12, c[0x0][0x380] ;  /* 0x0000e000ff0c9b82 */ /* 0x000e220000000a00 */
[----:B------:R-:W-:Y:S02]  /*14a0*/  @!P1 IMAD R27, R14, R27, R2 ;  /* 0x0000001b0e1b9224 */ /* 0x000fe400078e0202 */
[----:B------:R-:W-:-:S04]  /*14b0*/  IMAD R15, R21, R16, UR4 ;  /* 0x00000004150f7e24 */ /* 0x000fc8000f8e0210 */
[----:B-1----:R-:W-:-:S06]  /*14c0*/  IMAD.WIDE.U32 R14, R15, 0x8, R10 ;  /* 0x000000080f0e7825 */ /* 0x002fcc00078e000a */
[----:B------:R-:W2:Y:S01]  /*14d0*/  LDG.E.64 R14, desc[UR8][R14.64] ;  /* 0x000000080e0e7981 */ /* 0x000ea2000c1e1b00 */
[----:B0-----:R-:W-:-:S06]  /*14e0*/  @!P1 IMAD.WIDE R12, R27, 0x4, R12 ;  /* 0x000000041b0c9825 */ /* 0x001fcc00078e020c */
[----:B------:R-:W3:Y:S01]  /*14f0*/  @!P1 LDG.E R12, desc[UR8][R12.64] ;  /* 0x000000080c0c9981 */ /* 0x000ee2000c1e1900 */
[----:B------:R-:W-:-:S06]  /*1500*/  CS2R R10, SRZ ;  /* 0x00000000000a7805 */ /* 0x000fcc000001ff00 */
[----:B---3--:R-:W2:Y:S02]  /*1510*/  @!P1 I2F.F64 R10, R12 ;  /* 0x0000000c000a9312 */ /* 0x008ea40000201c00 */
[----:B--2---:R-:W-:-:S11]  /*1520*/  DFMA R18, R14, R10, R18 ;  /* 0x0000000a0e12722b */ /* 0x004fd60000000012 */
.L_x_3:
[----:B------:R-:W0:Y:S01]  /*1530*/  LDCU UR5, c[0x0][0x390] ;  /* 0x00007200ff0577ac */ /* 0x000e220008000800 */
[----:B------:R-:W-:-:S04]  /*1540*/  UIADD3 UR4, UPT, UPT, UR4, 0x1, URZ ;  /* 0x0000000104047890 */ /* 0x000fc8000fffe0ff */
[----:B0-----:R-:W-:-:S09]  /*1550*/  UISETP.NE.AND UP1, UPT, UR4, UR5, UPT ;  /* 0x000000050400728c */ /* 0x001fd2000bf25270 */
[----:B------:R-:W-:Y:S05]  /*1560*/  BRA.U UP1, `(.L_x_6) ;  /* 0xffffffed01407547 */ /* 0x000fea000b83ffff */
.L_x_0:
[----:B------:R-:W0:Y:S01]  /*1570*/  MUFU.RCP64H R5, 15 ;  /* 0x402e000000057908 */ /* 0x000e220000001800 */
[----:B------:R-:W-:Y:S01]  /*1580*/  IMAD.MOV.U32 R8, RZ, RZ, 0x0 ;  /* 0x00000000ff087424 */ /* 0x000fe200078e00ff */
[----:B------:R-:W-:Y:S01]  /*1590*/  FSETP.GEU.AND P1, PT, |R19|, 6.5827683646048100446e-37, PT ;  /* 0x036000001300780b */ /* 0x000fe20003f2e200 */
[----:B------:R-:W-:Y:S01]  /*15a0*/  IMAD.MOV.U32 R9, RZ, RZ, 0x402e0000 ;  /* 0x402e0000ff097424 */ /* 0x000fe200078e00ff */
[----:B------:R-:W-:Y:S01]  /*15b0*/  BSSY.RECONVERGENT B0, `(.L_x_7) ;  /* 0x0000013000007945 */ /* 0x000fe20003800200 */
[----:B------:R-:W-:-:S06]  /*15c0*/  IMAD.MOV.U32 R4, RZ, RZ, 0x1 ;  /* 0x00000001ff047424 */ /* 0x000fcc00078e00ff */
[----:B0-----:R-:W-:-:S08]  /*15d0*/  DFMA R6, R4, -R8, 1 ;  /* 0x3ff000000406742b */ /* 0x001fd00000000808 */
[----:B------:R-:W-:-:S08]  /*15e0*/  DFMA R6, R6, R6, R6 ;  /* 0x000000060606722b */ /* 0x000fd00000000006 */
[----:B------:R-:W-:-:S08]  /*15f0*/  DFMA R6, R4, R6, R4 ;  /* 0x000000060406722b */ /* 0x000fd00000000004 */
[----:B------:R-:W-:-:S08]  /*1600*/  DFMA R4, R6, -R8, 1 ;  /* 0x3ff000000604742b */ /* 0x000fd00000000808 */
[----:B------:R-:W-:-:S08]  /*1610*/  DFMA R4, R6, R4, R6 ;  /* 0x000000040604722b */ /* 0x000fd00000000006 */
[----:B------:R-:W-:-:S08]  /*1620*/  DMUL R6, R4, R18 ;  /* 0x0000001204067228 */ /* 0x000fd00000000000 */
[----:B------:R-:W-:-:S08]  /*1630*/  DFMA R8, R6, -15, R18 ;  /* 0xc02e00000608782b */ /* 0x000fd00000000012 */
[----:B------:R-:W-:-:S10]  /*1640*/  DFMA R4, R4, R8, R6 ;  /* 0x000000080404722b */ /* 0x000fd40000000006 */
[----:B------:R-:W-:-:S05]  /*1650*/  FFMA R2, RZ, 2.71875, R5 ;  /* 0x402e0000ff027823 */ /* 0x000fca0000000005 */
[----:B------:R-:W-:-:S13]  /*1660*/  FSETP.GT.AND P0, PT, |R2|, 1.469367938527859385e-39, PT ;  /* 0x001000000200780b */ /* 0x000fda0003f04200 */
[----:B------:R-:W-:Y:S05]  /*1670*/  @P0 BRA P1, `(.L_x_8) ;  /* 0x0000000000180947 */ /* 0x000fea0000800000 */
[----:B------:R-:W-:Y:S01]  /*1680*/  MOV R4, R18 ;  /* 0x0000001200047202 */ /* 0x000fe20000000f00 */
[----:B------:R-:W-:Y:S01]  /*1690*/  IMAD.MOV.U32 R5, RZ, RZ, R19 ;  /* 0x000000ffff057224 */ /* 0x000fe200078e0013 */
[----:B------:R-:W-:-:S07]  /*16a0*/  MOV R2, 0x16c0 ;  /* 0x000016c000027802 */ /* 0x000fce0000000f00 */
[----:B------:R-:W-:Y:S05]  /*16b0*/  CALL.REL.NOINC `($__internal_0_$__cuda_sm20_div_rn_f64_full) ;  /* 0x0000000000287944 */ /* 0x000fea0003c00000 */
[----:B------:R-:W-:Y:S02]  /*16c0*/  IMAD.MOV.U32 R4, RZ, RZ, R12 ;  /* 0x000000ffff047224 */ /* 0x000fe400078e000c */
[----:B------:R-:W-:-:S07]  /*16d0*/  IMAD.MOV.U32 R5, RZ, RZ, R13 ;  /* 0x000000ffff057224 */ /* 0x000fce00078e000d */
.L_x_8:
[----:B------:R-:W-:Y:S05]  /*16e0*/  BSYNC.RECONVERGENT B0 ;  /* 0x0000000000007941 */ /* 0x000fea0003800200 */
.L_x_7:
[----:B------:R-:W0:Y:S01]  /*16f0*/  LDC.64 R6, c[0x0][0x388] ;  /* 0x0000e200ff067b82 */ /* 0x000e220000000a00 */
[----:B------:R-:W1:Y:S01]  /*1700*/  LDCU UR4, c[0x0][0x3a4] ;  /* 0x00007480ff0477ac */ /* 0x000e620008000800 */
[----:B------:R-:W2:Y:S01]  /*1710*/  F2I.F64.TRUNC R5, R4 ;  /* 0x0000000400057311 */ /* 0x000ea2000030d100 */
[----:B-1----:R-:W-:-:S04]  /*1720*/  IMAD R3, R0, UR4, R3 ;  /* 0x0000000400037c24 */ /* 0x002fc8000f8e0203 */
[----:B0-----:R-:W-:-:S05]  /*1730*/  IMAD.WIDE R2, R3, 0x4, R6 ;  /* 0x0000000403027825 */ /* 0x001fca00078e0206 */
[----:B--2---:R-:W-:Y:S01]  /*1740*/  STG.E desc[UR8][R2.64], R5 ;  /* 0x0000000502007986 */ /* 0x004fe2000c101908 */
[----:B------:R-:W-:Y:S05]  /*1750*/  EXIT ;  /* 0x000000000000794d */ /* 0x000fea0003800000 */
        .weak           $__internal_0_$__cuda_sm20_div_rn_f64_full
        .type           $__internal_0_$__cuda_sm20_div_rn_f64_full,@function
        .size           $__internal_0_$__cuda_sm20_div_rn_f64_full,(.L_x_14 - $__internal_0_$__cuda_sm20_div_rn_f64_full)
$__internal_0_$__cuda_sm20_div_rn_f64_full:
[----:B------:R-:W-:Y:S01]  /*1760*/  IMAD.MOV.U32 R7, RZ, RZ, 0x3ffe0000 ;  /* 0x3ffe0000ff077424 */ /* 0x000fe200078e00ff */
[----:B------:R-:W-:Y:S01]  /*1770*/  MOV R6, 0x0 ;  /* 0x0000000000067802 */ /* 0x000fe20000000f00 */
[----:B------:R-:W-:Y:S01]  /*1780*/  IMAD.MOV.U32 R8, RZ, RZ, 0x1 ;  /* 0x00000001ff087424 */ /* 0x000fe200078e00ff */
[C---:B------:R-:W-:Y:S01]  /*1790*/  FSETP.GEU.AND P1, PT, |R5|.reuse, 1.469367938527859385e-39, PT ;  /* 0x001000000500780b */ /* 0x040fe20003f2e200 */
[----:B------:R-:W0:Y:S01]  /*17a0*/  MUFU.RCP64H R9, R7 ;  /* 0x0000000700097308 */ /* 0x000e220000001800 */
[----:B------:R-:W-:Y:S01]  /*17b0*/  LOP3.LUT R12, R5, 0x7ff00000, RZ, 0xc0, !PT ;  /* 0x7ff00000050c7812 */ /* 0x000fe200078ec0ff */
[----:B------:R-:W-:Y:S01]  /*17c0*/  IMAD.MOV.U32 R13, RZ, RZ, 0x1ca00000 ;  /* 0x1ca00000ff0d7424 */ /* 0x000fe200078e00ff */
[----:B------:R-:W-:Y:S01]  /*17d0*/  BSSY.RECONVERGENT B1, `(.L_x_9) ;  /* 0x0000044000017945 */ /* 0x000fe20003800200 */
[----:B------:R-:W-:Y:S01]  /*17e0*/  IMAD.MOV.U32 R19, RZ, RZ, 0x40200000 ;  /* 0x40200000ff137424 */ /* 0x000fe200078e00ff */
[----:B------:R-:W-:Y:S01]  /*17f0*/  ISETP.GE.U32.AND P0, PT, R12, 0x40200000, PT ;  /* 0x402000000c00780c */ /* 0x000fe20003f06070 */
[----:B------:R-:W-:-:S02]  /*1800*/  IMAD.MOV.U32 R18, RZ, RZ, R12 ;  /* 0x000000ffff127224 */ /* 0x000fc400078e000c */
[----:B------:R-:W-:Y:S01]  /*1810*/  VIADD R21, R19, 0xffffffff ;  /* 0xffffffff13157836 */ /* 0x000fe20000000000 */
[----:B------:R-:W-:Y:S01]  /*1820*/  SEL R13, R13, 0x63400000, !P0 ;  /* 0x634000000d0d7807 */ /* 0x000fe20004000000 */
[----:B0-----:R-:W-:-:S08]  /*1830*/  DFMA R10, R8, -R6, 1 ;  /* 0x3ff00000080a742b */ /* 0x001fd00000000806 */
[----:B------:R-:W-:-:S08]  /*1840*/  DFMA R10, R10, R10, R10 ;  /* 0x0000000a0a0a722b */ /* 0x000fd0000000000a */
[----:B------:R-:W-:Y:S01]  /*1850*/  DFMA R14, R8, R10, R8 ;  /* 0x0000000a080e722b */ /* 0x000fe20000000008 */
[C-C-:B------:R-:W-:Y:S02]  /*1860*/  @!P1 LOP3.LUT R10, R13.reuse, 0x80000000, R5.reuse, 0xf8, !PT ;  /* 0x800000000d0a9812 */ /* 0x140fe400078ef805 */
[----:B------:R-:W-:Y:S02]  /*1870*/  LOP3.LUT R9, R13, 0x800fffff, R5, 0xf8, !PT ;  /* 0x800fffff0d097812 */ /* 0x000fe400078ef805 */
[----:B------:R-:W-:Y:S01]  /*1880*/  @!P1 LOP3.LUT R11, R10, 0x100000, RZ, 0xfc, !PT ;  /* 0x001000000a0b9812 */ /* 0x000fe200078efcff */
[----:B------:R-:W-:Y:S01]  /*1890*/  @!P1 IMAD.MOV.U32 R10, RZ, RZ, RZ ;  /* 0x000000ffff0a9224 */ /* 0x000fe200078e00ff */
[----:B------:R-:W-:Y:S01]  /*18a0*/  MOV R8, R4 ;  /* 0x0000000400087202 */ /* 0x000fe20000000f00 */
[----:B------:R-:W-:-:S05]  /*18b0*/  DFMA R16, R14, -R6, 1 ;  /* 0x3ff000000e10742b */ /* 0x000fca0000000806 */
[----:B------:R-:W-:-:S03]  /*18c0*/  @!P1 DFMA R8, R8, 2, -R10 ;  /* 0x400000000808982b */ /* 0x000fc6000000080a */
[----:B------:R-:W-:-:S07]  /*18d0*/  DFMA R10, R14, R16, R14 ;  /* 0x000000100e0a722b */ /* 0x000fce000000000e */
[----:B------:R-:W-:Y:S01]  /*18e0*/  @!P1 LOP3.LUT R18, R9, 0x7ff00000, RZ, 0xc0, !PT ;  /* 0x7ff0000009129812 */ /* 0x000fe200078ec0ff */
[----:B------:R-:W-:-:S03]  /*18f0*/  DMUL R16, R10, R8 ;  /* 0x000000080a107228 */ /* 0x000fc60000000000 */
[----:B------:R-:W-:-:S04]  /*1900*/  IADD3 R20, PT, PT, R18, -0x1, RZ ;  /* 0xffffffff12147810 */ /* 0x000fc80007ffe0ff */
[----:B------:R-:W-:Y:S01]  /*1910*/  ISETP.GT.U32.AND P0, PT, R20, 0x7feffffe, PT ;  /* 0x7feffffe1400780c */ /* 0x000fe20003f04070 */
[----:B------:R-:W-:-:S03]  /*1920*/  DFMA R14, R16, -R6, R8 ;  /* 0x80000006100e722b */ /* 0x000fc60000000008 */
[----:B------:R-:W-:-:S05]  /*1930*/  ISETP.GT.U32.OR P0, PT, R21, 0x7feffffe, P0 ;  /* 0x7feffffe1500780c */ /* 0x000fca0000704470 */
[----:B------:R-:W-:-:S08]  /*1940*/  DFMA R10, R10, R14, R16 ;  /* 0x0000000e0a0a722b */ /* 0x000fd00000000010 */
[----:B------:R-:W-:Y:S05]  /*1950*/  @P0 BRA `(.L_x_10) ;  /* 0x0000000000680947 */ /* 0x000fea0003800000 */
[----:B------:R-:W-:Y:S02]  /*1960*/  IMAD.MOV.U32 R5, RZ, RZ, 0x40200000 ;  /* 0x40200000ff057424 */ /* 0x000fe400078e00ff */
[----:B------:R-:W-:-:S03]  /*1970*/  IMAD.MOV.U32 R4, RZ, RZ, RZ ;  /* 0x000000ffff047224 */ /* 0x000fc600078e00ff */
[----:B------:R-:W-:-:S04]  /*1980*/  VIADDMNMX R12, R12, -R5, 0xb9600000, !PT ;  /* 0xb96000000c0c7446 */ /* 0x000fc80007800905 */
[----:B------:R-:W-:-:S05]  /*1990*/  VIMNMX R12, PT, PT, R12, 0x46a00000, PT ;  /* 0x46a000000c0c7848 */ /* 0x000fca0003fe0100 */
[----:B------:R-:W-:-:S05]  /*19a0*/  IMAD.IADD R14, R12, 0x1, -R13 ;  /* 0x000000010c0e7824 */ /* 0x000fca00078e0a0d */
[----:B------:R-:W-:-:S06]  /*19b0*/  IADD3 R5, PT, PT, R14, 0x7fe00000, RZ ;  /* 0x7fe000000e057810 */ /* 0x000fcc0007ffe0ff */
[----:B------:R-:W-:-:S10]  /*19c0*/  DMUL R12, R10, R4 ;  /* 0x000000040a0c7228 */ /* 0x000fd40000000000 */
[----:B------:R-:W-:-:S13]  /*19d0*/  FSETP.GTU.AND P0, PT, |R13|, 1.469367938527859385e-39, PT ;  /* 0x001000000d00780b */ /* 0x000fda0003f0c200 */
[----:B------:R-:W-:Y:S05]  /*19e0*/  @P0 BRA `(.L_x_11) ;  /* 0x0000000000880947 */ /* 0x000fea0003800000 */
[----:B------:R-:W-:-:S10]  /*19f0*/  DFMA R6, R10, -R6, R8 ;  /* 0x800000060a06722b */ /* 0x000fd40000000008 */
[C---:B------:R-:W-:Y:S02]  /*1a00*/  FSETP.NEU.AND P0, PT, R7.reuse, RZ, PT ;  /* 0x000000ff0700720b */ /* 0x040fe40003f0d000 */
[----:B------:R-:W-:-:S04]  /*1a10*/  LOP3.LUT R4, R7, 0x402e0000, RZ, 0x3c, !PT ;  /* 0x402e000007047812 */ /* 0x000fc800078e3cff */
[----:B------:R-:W-:Y:S01]  /*1a20*/  LOP3.LUT R9, R4, 0x80000000, RZ, 0xc0, !PT ;  /* 0x8000000004097812 */ /* 0x000fe200078ec0ff */
[----:B------:R-:W-:-:S03]  /*1a30*/  IMAD.MOV.U32 R4, RZ, RZ, RZ ;  /* 0x000000ffff047224 */ /* 0x000fc600078e00ff */
[----:B------:R-:W-:-:S03]  /*1a40*/  LOP3.LUT R5, R9, R5, RZ, 0xfc, !PT ;  /* 0x0000000509057212 */ /* 0x000fc600078efcff */
[----:B------:R-:W-:Y:S05]  /*1a50*/  @!P0 BRA `(.L_x_11) ;  /* 0x00000000006c8947 */ /* 0x000fea0003800000 */
[----:B------:R-:W-:Y:S01]  /*1a60*/  IMAD.MOV R7, RZ, RZ, -R14 ;  /* 0x000000ffff077224 */ /* 0x000fe200078e0a0e */
[----:B------:R-:W-:Y:S01]  /*1a70*/  MOV R6, RZ ;  /* 0x000000ff00067202 */ /* 0x000fe20000000f00 */
[----:B------:R-:W-:-:S05]  /*1a80*/  DMUL.RP R4, R10, R4 ;  /* 0x000000040a047228 */ /* 0x000fca0000008000 */
[----:B------:R-:W-:-:S05]  /*1a90*/  DFMA R6, R12, -R6, R10 ;  /* 0x800000060c06722b */ /* 0x000fca000000000a */
[----:B------:R-:W-:Y:S02]  /*1aa0*/  LOP3.LUT R9, R5, R9, RZ, 0x3c, !PT ;  /* 0x0000000905097212 */ /* 0x000fe400078e3cff */
[----:B------:R-:W-:-:S04]  /*1ab0*/  IADD3 R6, PT, PT, -R14, -0x43300000, RZ ;  /* 0xbcd000000e067810 */ /* 0x000fc80007ffe1ff */
[----:B------:R-:W-:-:S04]  /*1ac0*/  FSETP.NEU.AND P0, PT, |R7|, R6, PT ;  /* 0x000000060700720b */ /* 0x000fc80003f0d200 */
[----:B------:R-:W-:Y:S02]  /*1ad0*/  FSEL R12, R4, R12, !P0 ;  /* 0x0000000c040c7208 */ /* 0x000fe40004000000 */
[----:B------:R-:W-:Y:S01]  /*1ae0*/  FSEL R13, R9, R13, !P0 ;  /* 0x0000000d090d7208 */ /* 0x000fe20004000000 */
[----:B------:R-:W-:Y:S06]  /*1af0*/  BRA `(.L_x_11) ;  /* 0x0000000000447947 */ /* 0x000fec0003800000 */
.L_x_10:
[----:B------:R-:W-:-:S14]  /*1b00*/  DSETP.NAN.AND P0, PT, R4, R4, PT ;  /* 0x000000040400722a */ /* 0x000fdc0003f08000 */
[----:B------:R-:W-:Y:S05]  /*1b10*/  @P0 BRA `(.L_x_12) ;  /* 0x0000000000340947 */ /* 0x000fea0003800000 */
[----:B------:R-:W-:Y:S01]  /*1b20*/  ISETP.NE.AND P0, PT, R18, R19, PT ;  /* 0x000000131200720c */ /* 0x000fe20003f05270 */
[----:B------:R-:W-:Y:S02]  /*1b30*/  IMAD.MOV.U32 R12, RZ, RZ, 0x0 ;  /* 0x00000000ff0c7424 */ /* 0x000fe400078e00ff */
[----:B------:R-:W-:-:S10]  /*1b40*/  IMAD.MOV.U32 R13, RZ, RZ, -0x80000 ;  /* 0xfff80000ff0d7424 */ /* 0x000fd400078e00ff */
[----:B------:R-:W-:Y:S05]  /*1b50*/  @!P0 BRA `(.L_x_11) ;  /* 0x00000000002c8947 */ /* 0x000fea0003800000 */
[----:B------:R-:W-:Y:S02]  /*1b60*/  ISETP.NE.AND P0, PT, R18, 0x7ff00000, PT ;  /* 0x7ff000001200780c */ /* 0x000fe40003f05270 */
[----:B------:R-:W-:Y:S02]  /*1b70*/  LOP3.LUT R4, R5, 0x402e0000, RZ, 0x3c, !PT ;  /* 0x402e000005047812 */ /* 0x000fe400078e3cff */
[----:B------:R-:W-:Y:S02]  /*1b80*/  ISETP.EQ.OR P0, PT, R19, RZ, !P0 ;  /* 0x000000ff1300720c */ /* 0x000fe40004702670 */
[----:B------:R-:W-:-:S11]  /*1b90*/  LOP3.LUT R13, R4, 0x80000000, RZ, 0xc0, !PT ;  /* 0x80000000040d7812 */ /* 0x000fd600078ec0ff */
[----:B------:R-:W-:Y:S01]  /*1ba0*/  @P0 LOP3.LUT R4, R13, 0x7ff00000, RZ, 0xfc, !PT ;  /* 0x7ff000000d040812 */ /* 0x000fe200078efcff */
[----:B------:R-:W-:Y:S01]  /*1bb0*/  @!P0 IMAD.MOV.U32 R12, RZ, RZ, RZ ;  /* 0x000000ffff0c8224 */ /* 0x000fe200078e00ff */
[----:B------:R-:W-:-:S03]  /*1bc0*/  @P0 MOV R12, RZ ;  /* 0x000000ff000c0202 */ /* 0x000fc60000000f00 */
[----:B------:R-:W-:Y:S01]  /*1bd0*/  @P0 IMAD.MOV.U32 R13, RZ, RZ, R4 ;  /* 0x000000ffff0d0224 */ /* 0x000fe200078e0004 */
[----:B------:R-:W-:Y:S06]  /*1be0*/  BRA `(.L_x_11) ;  /* 0x0000000000087947 */ /* 0x000fec0003800000 */
.L_x_12:
[----:B------:R-:W-:Y:S01]  /*1bf0*/  LOP3.LUT R13, R5, 0x80000, RZ, 0xfc, !PT ;  /* 0x00080000050d7812 */ /* 0x000fe200078efcff */
[----:B------:R-:W-:-:S07]  /*1c00*/  IMAD.MOV.U32 R12, RZ, RZ, R4 ;  /* 0x000000ffff0c7224 */ /* 0x000fce00078e0004 */
.L_x_11:
[----:B------:R-:W-:Y:S05]  /*1c10*/  BSYNC.RECONVERGENT B1 ;  /* 0x0000000000017941 */ /* 0x000fea0003800200 */
.L_x_9:
[----:B------:R-:W-:Y:S01]  /*1c20*/  MOV R4, R2 ;  /* 0x0000000200047202 */ /* 0x000fe20000000f00 */
[----:B------:R-:W-:-:S04]  /*1c30*/  IMAD.MOV.U32 R5, RZ, RZ, 0x0 ;  /* 0x00000000ff057424 */ /* 0x000fc800078e00ff */
[----:B------:R-:W-:Y:S05]  /*1c40*/  RET.REL.NODEC R4 `(_Z9imageblurPiS_iPdii) ;  /* 0xffffffe004ec7950 */ /* 0x000fea0003c3ffff */
.L_x_13:
[----:B------:R-:W-:-:S00]  /*1c50*/  BRA `(.L_x_13) ;  /* 0xfffffffc00fc7947 */ /* 0x000fc0000383ffff */
[----:B------:R-:W-:-:S00]  /*1c60*/  NOP ;  /* 0x0000000000007918 */ /* 0x000fc00000000000 */
        /* <DEDUP_REMOVED lines=9> */
.L_x_14:


//--------------------- .nv.shared.reserved.0     --------------------------
	.section	.nv.shared.reserved.0,"aw",@nobits
	.weak		__nv_reservedSMEM_offset_0_alias
	.size		__nv_reservedSMEM_offset_0_alias, 0, 64
	.other		__nv_reservedSMEM_offset_0_alias,@"STO_CUDA_RESERVED_SHARED STV_DEFAULT"
__nv_reservedSMEM_offset_0_alias:
	.zero		0
	.zero		64


//--------------------- .nv.constant0._Z9imageblurPiS_iPdii --------------------------
	.section	.nv.constant0._Z9imageblurPiS_iPdii,"a",@progbits
	.sectionflags	@""
	.align	4
.nv.constant0._Z9imageblurPiS_iPdii:
	.zero		936


//--------------------- SYMBOLS --------------------------

	.type		.nv.reservedSmem.offset0,@object
	.size		.nv.reservedSmem.offset0,0x4
